//
// Generated by NVIDIA NVVM Compiler
//
// Compiler Build ID: CL-36424714
// Cuda compilation tools, release 13.0, V13.0.88
// Based on NVVM 20.0.0
//

.version 9.0
.target sm_100
.address_size 64

	// .globl	_Z14computeLengthsPcPii
.extern .shared .align 16 .b8 shared_bins[];

.visible .entry _Z14computeLengthsPcPii(
	.param .u64 .ptr .align 1 _Z14computeLengthsPcPii_param_0,
	.param .u64 .ptr .align 1 _Z14computeLengthsPcPii_param_1,
	.param .u32 _Z14computeLengthsPcPii_param_2
)
{
	.reg .pred 	%p<13>;
	.reg .b16 	%rs<12>;
	.reg .b32 	%r<20>;
	.reg .b64 	%rd<9>;

	ld.param.u64 	%rd2, [_Z14computeLengthsPcPii_param_0];
	ld.param.u64 	%rd3, [_Z14computeLengthsPcPii_param_1];
	ld.param.u32 	%r3, [_Z14computeLengthsPcPii_param_2];
	mov.u32 	%r4, %ctaid.x;
	mov.u32 	%r5, %ntid.x;
	mov.u32 	%r6, %tid.x;
	mad.lo.s32 	%r1, %r4, %r5, %r6;
	setp.ge.s32 	%p1, %r1, %r3;
	@%p1 bra 	$L__BB0_13;
	cvta.to.global.u64 	%rd4, %rd2;
	mul.lo.s32 	%r8, %r1, 11;
	cvt.s64.s32 	%rd5, %r8;
	add.s64 	%rd1, %rd4, %rd5;
	ld.global.u8 	%rs1, [%rd1];
	setp.ne.s16 	%p2, %rs1, 0;
	mov.b32 	%r19, 0;
	@%p2 bra 	$L__BB0_3;
$L__BB0_2:
	cvta.to.global.u64 	%rd6, %rd3;
	mul.wide.s32 	%rd7, %r1, 4;
	add.s64 	%rd8, %rd6, %rd7;
	st.global.u32 	[%rd8], %r19;
	bra.uni 	$L__BB0_13;
$L__BB0_3:
	ld.global.u8 	%rs2, [%rd1+1];
	setp.eq.s16 	%p3, %rs2, 0;
	mov.b32 	%r19, 1;
	@%p3 bra 	$L__BB0_2;
	ld.global.u8 	%rs3, [%rd1+2];
	setp.eq.s16 	%p4, %rs3, 0;
	mov.b32 	%r19, 2;
	@%p4 bra 	$L__BB0_2;
	ld.global.u8 	%rs4, [%rd1+3];
	setp.eq.s16 	%p5, %rs4, 0;
	mov.b32 	%r19, 3;
	@%p5 bra 	$L__BB0_2;
	ld.global.u8 	%rs5, [%rd1+4];
	setp.eq.s16 	%p6, %rs5, 0;
	mov.b32 	%r19, 4;
	@%p6 bra 	$L__BB0_2;
	ld.global.u8 	%rs6, [%rd1+5];
	setp.eq.s16 	%p7, %rs6, 0;
	mov.b32 	%r19, 5;
	@%p7 bra 	$L__BB0_2;
	ld.global.u8 	%rs7, [%rd1+6];
	setp.eq.s16 	%p8, %rs7, 0;
	mov.b32 	%r19, 6;
	@%p8 bra 	$L__BB0_2;
	ld.global.u8 	%rs8, [%rd1+7];
	setp.eq.s16 	%p9, %rs8, 0;
	mov.b32 	%r19, 7;
	@%p9 bra 	$L__BB0_2;
	ld.global.u8 	%rs9, [%rd1+8];
	setp.eq.s16 	%p10, %rs9, 0;
	mov.b32 	%r19, 8;
	@%p10 bra 	$L__BB0_2;
	ld.global.u8 	%rs10, [%rd1+9];
	setp.eq.s16 	%p11, %rs10, 0;
	mov.b32 	%r19, 9;
	@%p11 bra 	$L__BB0_2;
	ld.global.u8 	%rs11, [%rd1+10];
	setp.eq.s16 	%p12, %rs11, 0;
	mov.b32 	%r19, 10;
	@%p12 bra 	$L__BB0_2;
$L__BB0_13:
	ret;

}
	// .globl	_Z18computeNCountGramsPiS_iiii
.visible .entry _Z18computeNCountGramsPiS_iiii(
	.param .u64 .ptr .align 1 _Z18computeNCountGramsPiS_iiii_param_0,
	.param .u64 .ptr .align 1 _Z18computeNCountGramsPiS_iiii_param_1,
	.param .u32 _Z18computeNCountGramsPiS_iiii_param_2,
	.param .u32 _Z18computeNCountGramsPiS_iiii_param_3,
	.param .u32 _Z18computeNCountGramsPiS_iiii_param_4,
	.param .u32 _Z18computeNCountGramsPiS_iiii_param_5
)
{
	.reg .pred 	%p<50>;
	.reg .b16 	%rs<36>;
	.reg .b32 	%r<414>;
	.reg .b64 	%rd<17>;

	ld.param.u64 	%rd3, [_Z18computeNCountGramsPiS_iiii_param_0];
	ld.param.u64 	%rd4, [_Z18computeNCountGramsPiS_iiii_param_1];
	ld.param.u32 	%r93, [_Z18computeNCountGramsPiS_iiii_param_3];
	ld.param.u32 	%r94, [_Z18computeNCountGramsPiS_iiii_param_4];
	ld.param.u32 	%r95, [_Z18computeNCountGramsPiS_iiii_param_5];
	cvta.to.global.u64 	%rd1, %rd3;
	cvta.to.global.u64 	%rd2, %rd4;
	mov.u32 	%r96, %ctaid.x;
	mov.u32 	%r97, %ntid.x;
	mov.u32 	%r98, %tid.x;
	mad.lo.s32 	%r399, %r96, %r97, %r98;
	mov.u32 	%r99, %nctaid.x;
	mul.lo.s32 	%r2, %r99, %r97;
	mul.lo.s32 	%r100, %r93, %r98;
	shl.b32 	%r101, %r100, 2;
	mov.u32 	%r102, shared_bins;
	add.s32 	%r3, %r102, %r101;
	setp.lt.s32 	%p1, %r93, 1;
	@%p1 bra 	$L__BB1_13;
	and.b32  	%r4, %r93, 15;
	setp.lt.u32 	%p2, %r93, 16;
	mov.b32 	%r372, 0;
	@%p2 bra 	$L__BB1_4;
	and.b32  	%r372, %r93, 2147483632;
	mov.b32 	%r398, 0;
$L__BB1_3:
	.pragma "nounroll";
	shl.b32 	%r105, %r398, 2;
	add.s32 	%r106, %r3, %r105;
	mov.b32 	%r107, 0;
	st.shared.u32 	[%r106], %r107;
	st.shared.u32 	[%r106+4], %r107;
	st.shared.u32 	[%r106+8], %r107;
	st.shared.u32 	[%r106+12], %r107;
	st.shared.u32 	[%r106+16], %r107;
	st.shared.u32 	[%r106+20], %r107;
	st.shared.u32 	[%r106+24], %r107;
	st.shared.u32 	[%r106+28], %r107;
	st.shared.u32 	[%r106+32], %r107;
	st.shared.u32 	[%r106+36], %r107;
	st.shared.u32 	[%r106+40], %r107;
	st.shared.u32 	[%r106+44], %r107;
	st.shared.u32 	[%r106+48], %r107;
	st.shared.u32 	[%r106+52], %r107;
	st.shared.u32 	[%r106+56], %r107;
	st.shared.u32 	[%r106+60], %r107;
	add.s32 	%r398, %r398, 16;
	setp.eq.s32 	%p3, %r398, %r372;
	@%p3 bra 	$L__BB1_4;
	bra.uni 	$L__BB1_3;
$L__BB1_4:
	setp.eq.s32 	%p4, %r4, 0;
	@%p4 bra 	$L__BB1_13;
	and.b32  	%r7, %r93, 7;
	setp.lt.u32 	%p5, %r4, 8;
	@%p5 bra 	$L__BB1_7;
	shl.b32 	%r108, %r372, 2;
	add.s32 	%r109, %r3, %r108;
	mov.b32 	%r110, 0;
	st.shared.u32 	[%r109], %r110;
	st.shared.u32 	[%r109+4], %r110;
	st.shared.u32 	[%r109+8], %r110;
	st.shared.u32 	[%r109+12], %r110;
	st.shared.u32 	[%r109+16], %r110;
	st.shared.u32 	[%r109+20], %r110;
	st.shared.u32 	[%r109+24], %r110;
	st.shared.u32 	[%r109+28], %r110;
	add.s32 	%r372, %r372, 8;
$L__BB1_7:
	setp.eq.s32 	%p6, %r7, 0;
	@%p6 bra 	$L__BB1_13;
	and.b32  	%r10, %r93, 3;
	setp.lt.u32 	%p7, %r7, 4;
	@%p7 bra 	$L__BB1_10;
	shl.b32 	%r111, %r372, 2;
	add.s32 	%r112, %r3, %r111;
	mov.b32 	%r113, 0;
	st.shared.u32 	[%r112], %r113;
	st.shared.u32 	[%r112+4], %r113;
	st.shared.u32 	[%r112+8], %r113;
	st.shared.u32 	[%r112+12], %r113;
	add.s32 	%r372, %r372, 4;
$L__BB1_10:
	setp.eq.s32 	%p8, %r10, 0;
	@%p8 bra 	$L__BB1_13;
	mov.b32 	%r376, 0;
$L__BB1_12:
	.pragma "nounroll";
	shl.b32 	%r115, %r372, 2;
	add.s32 	%r116, %r3, %r115;
	mov.b32 	%r117, 0;
	st.shared.u32 	[%r116], %r117;
	add.s32 	%r372, %r372, 1;
	add.s32 	%r376, %r376, 1;
	setp.ne.s32 	%p9, %r376, %r10;
	@%p9 bra 	$L__BB1_12;
$L__BB1_13:
	sub.s32 	%r17, %r94, %r95;
	setp.gt.s32 	%p10, %r399, %r17;
	@%p10 bra 	$L__BB1_32;
	setp.gt.s32 	%p11, %r95, 0;
	@%p11 bra 	$L__BB1_15;
	bra.uni 	$L__BB1_31;
$L__BB1_15:
	and.b32  	%r18, %r95, 7;
	add.s32 	%r19, %r18, -1;
	and.b32  	%r20, %r95, 3;
	and.b32  	%r21, %r95, 2147483640;
	and.b32  	%r22, %r95, 1;
	mov.b16 	%rs29, 1;
$L__BB1_16:
	setp.lt.u32 	%p13, %r95, 8;
	mov.b32 	%r397, 0;
	mov.u32 	%r389, %r397;
	mov.u32 	%r396, %r397;
	@%p13 bra 	$L__BB1_19;
	mov.b32 	%r397, 0;
	mov.u32 	%r379, %r397;
$L__BB1_18:
	.pragma "nounroll";
	add.s32 	%r122, %r379, %r399;
	mul.wide.s32 	%rd5, %r122, 4;
	add.s64 	%rd6, %rd1, %rd5;
	ld.global.u32 	%r123, [%rd6];
	mad.lo.s32 	%r125, %r396, 10, %r123;
	shl.b32 	%r126, %r123, 2;
	add.s32 	%r127, %r123, -6;
	setp.lt.u32 	%p14, %r127, -4;
	ld.global.u32 	%r128, [%rd6+4];
	mad.lo.s32 	%r130, %r125, 10, %r128;
	ld.global.u32 	%r131, [%rd6+8];
	mad.lo.s32 	%r133, %r130, 10, %r131;
	shl.b32 	%r134, %r397, 4;
	add.s32 	%r135, %r126, %r134;
	add.s32 	%r136, %r135, %r128;
	shl.b32 	%r137, %r136, 4;
	shl.b32 	%r138, %r131, 2;
	add.s32 	%r139, %r137, %r138;
	add.s32 	%r140, %r128, -6;
	setp.lt.u32 	%p15, %r140, -4;
	ld.global.u32 	%r141, [%rd6+12];
	mad.lo.s32 	%r143, %r133, 10, %r141;
	add.s32 	%r144, %r131, -6;
	setp.lt.u32 	%p16, %r144, -4;
	ld.global.u32 	%r145, [%rd6+16];
	mad.lo.s32 	%r147, %r143, 10, %r145;
	ld.global.u32 	%r148, [%rd6+20];
	mad.lo.s32 	%r150, %r147, 10, %r148;
	add.s32 	%r151, %r139, %r141;
	shl.b32 	%r152, %r151, 4;
	shl.b32 	%r153, %r145, 2;
	add.s32 	%r154, %r152, %r153;
	add.s32 	%r155, %r154, %r148;
	shl.b32 	%r156, %r155, 4;
	add.s32 	%r157, %r141, -6;
	setp.lt.u32 	%p17, %r157, -4;
	ld.global.u32 	%r158, [%rd6+24];
	mad.lo.s32 	%r160, %r150, 10, %r158;
	add.s32 	%r161, %r145, -6;
	setp.lt.u32 	%p18, %r161, -4;
	ld.global.u32 	%r162, [%rd6+28];
	mad.lo.s32 	%r163, %r160, 10, %r162;
	shl.b32 	%r164, %r158, 2;
	add.s32 	%r165, %r156, %r164;
	add.s32 	%r166, %r165, %r162;
	add.s32 	%r167, %r148, -6;
	setp.lt.u32 	%p19, %r167, -4;
	add.s32 	%r168, %r158, -6;
	add.s32 	%r396, %r163, -11111111;
	add.s32 	%r397, %r166, -43690;
	add.s32 	%r169, %r162, -6;
	min.u32 	%r170, %r169, %r168;
	setp.lt.u32 	%p20, %r170, -4;
	selp.b16 	%rs16, 0, %rs29, %p14;
	selp.b16 	%rs17, 0, %rs16, %p15;
	selp.b16 	%rs18, 0, %rs17, %p16;
	selp.b16 	%rs19, 0, %rs18, %p17;
	selp.b16 	%rs20, 0, %rs19, %p18;
	selp.b16 	%rs21, 0, %rs20, %p19;
	selp.b16 	%rs29, 0, %rs21, %p20;
	add.s32 	%r379, %r379, 8;
	setp.ne.s32 	%p21, %r379, %r21;
	mov.u32 	%r389, %r21;
	@%p21 bra 	$L__BB1_18;
$L__BB1_19:
	setp.eq.s32 	%p22, %r18, 0;
	@%p22 bra 	$L__BB1_27;
	setp.lt.u32 	%p23, %r19, 3;
	@%p23 bra 	$L__BB1_22;
	add.s32 	%r172, %r389, %r399;
	mul.wide.s32 	%rd7, %r172, 4;
	add.s64 	%rd8, %rd1, %rd7;
	ld.global.u32 	%r173, [%rd8];
	mad.lo.s32 	%r175, %r396, 10, %r173;
	shl.b32 	%r176, %r173, 2;
	add.s32 	%r177, %r173, -6;
	setp.lt.u32 	%p24, %r177, -4;
	ld.global.u32 	%r178, [%rd8+4];
	mad.lo.s32 	%r180, %r175, 10, %r178;
	ld.global.u32 	%r181, [%rd8+8];
	mad.lo.s32 	%r183, %r180, 10, %r181;
	shl.b32 	%r184, %r397, 4;
	add.s32 	%r185, %r176, %r184;
	add.s32 	%r186, %r185, %r178;
	shl.b32 	%r187, %r186, 4;
	shl.b32 	%r188, %r181, 2;
	add.s32 	%r189, %r187, %r188;
	add.s32 	%r190, %r178, -6;
	setp.lt.u32 	%p25, %r190, -4;
	ld.global.u32 	%r191, [%rd8+12];
	mad.lo.s32 	%r192, %r183, 10, %r191;
	add.s32 	%r193, %r181, -6;
	add.s32 	%r396, %r192, -1111;
	add.s32 	%r194, %r189, %r191;
	add.s32 	%r397, %r194, -170;
	add.s32 	%r195, %r191, -6;
	min.u32 	%r196, %r195, %r193;
	setp.lt.u32 	%p26, %r196, -4;
	selp.b16 	%rs23, 0, %rs29, %p24;
	selp.b16 	%rs24, 0, %rs23, %p25;
	selp.b16 	%rs29, 0, %rs24, %p26;
	add.s32 	%r389, %r389, 4;
$L__BB1_22:
	setp.eq.s32 	%p27, %r20, 0;
	@%p27 bra 	$L__BB1_27;
	setp.eq.s32 	%p28, %r20, 1;
	@%p28 bra 	$L__BB1_25;
	add.s32 	%r198, %r389, %r399;
	mul.wide.s32 	%rd9, %r198, 4;
	add.s64 	%rd10, %rd1, %rd9;
	ld.global.u32 	%r199, [%rd10];
	mad.lo.s32 	%r201, %r396, 10, %r199;
	shl.b32 	%r202, %r199, 2;
	add.s32 	%r203, %r199, -6;
	ld.global.u32 	%r204, [%rd10+4];
	mad.lo.s32 	%r205, %r201, 10, %r204;
	add.s32 	%r396, %r205, -11;
	shl.b32 	%r206, %r397, 4;
	add.s32 	%r207, %r202, %r206;
	add.s32 	%r208, %r207, %r204;
	add.s32 	%r397, %r208, -10;
	add.s32 	%r209, %r204, -6;
	min.u32 	%r210, %r209, %r203;
	setp.lt.u32 	%p29, %r210, -4;
	selp.b16 	%rs29, 0, %rs29, %p29;
	add.s32 	%r389, %r389, 2;
$L__BB1_25:
	setp.eq.s32 	%p30, %r22, 0;
	@%p30 bra 	$L__BB1_27;
	add.s32 	%r211, %r389, %r399;
	mul.wide.s32 	%rd11, %r211, 4;
	add.s64 	%rd12, %rd1, %rd11;
	ld.global.u32 	%r212, [%rd12];
	mad.lo.s32 	%r213, %r396, 10, %r212;
	add.s32 	%r396, %r213, -1;
	shl.b32 	%r214, %r397, 2;
	add.s32 	%r215, %r212, %r214;
	add.s32 	%r397, %r215, -2;
	add.s32 	%r216, %r212, -6;
	setp.lt.u32 	%p31, %r216, -4;
	selp.b16 	%rs29, 0, %rs29, %p31;
$L__BB1_27:
	and.b16  	%rs26, %rs29, 255;
	setp.eq.s16 	%p32, %rs26, 0;
	@%p32 bra 	$L__BB1_29;
	shl.b32 	%r217, %r397, 2;
	add.s32 	%r218, %r3, %r217;
	atom.shared.add.u32 	%r219, [%r218], 1;
	bra.uni 	$L__BB1_30;
$L__BB1_29:
	mul.wide.s32 	%rd13, %r396, 4;
	add.s64 	%rd14, %rd2, %rd13;
	atom.global.add.u32 	%r220, [%rd14], 1;
$L__BB1_30:
	add.s32 	%r399, %r399, %r2;
	setp.gt.s32 	%p33, %r399, %r17;
	@%p33 bra 	$L__BB1_32;
	bra.uni 	$L__BB1_16;
$L__BB1_31:
	atom.shared.add.u32 	%r118, [%r3], 1;
	add.s32 	%r399, %r399, %r2;
	setp.le.s32 	%p12, %r399, %r17;
	@%p12 bra 	$L__BB1_31;
$L__BB1_32:
	setp.lt.s32 	%p34, %r93, 1;
	@%p34 bra 	$L__BB1_56;
	setp.lt.s32 	%p35, %r95, 1;
	@%p35 bra 	$L__BB1_44;
	and.b32  	%r60, %r95, 3;
	and.b32  	%r291, %r95, 2147483644;
	neg.s32 	%r61, %r291;
	mov.b32 	%r400, 0;
$L__BB1_35:
	setp.lt.u32 	%p44, %r95, 4;
	mov.b32 	%r406, 1;
	mov.u32 	%r405, %r93;
	@%p44 bra 	$L__BB1_39;
	mov.b32 	%r407, 0;
	mov.u32 	%r401, %r61;
	mov.u32 	%r405, %r93;
$L__BB1_37:
	shr.s32 	%r295, %r405, 31;
	shr.u32 	%r296, %r295, 30;
	add.s32 	%r297, %r405, %r296;
	shr.s32 	%r298, %r297, 2;
	div.s32 	%r299, %r400, %r298;
	shr.s32 	%r300, %r299, 31;
	shr.u32 	%r301, %r300, 30;
	add.s32 	%r302, %r299, %r301;
	and.b32  	%r303, %r302, 2147483644;
	sub.s32 	%r304, %r299, %r303;
	mad.lo.s32 	%r305, %r407, 10, %r304;
	shr.u32 	%r306, %r295, 28;
	add.s32 	%r307, %r405, %r306;
	shr.s32 	%r308, %r307, 4;
	div.s32 	%r309, %r400, %r308;
	shr.s32 	%r310, %r309, 31;
	shr.u32 	%r311, %r310, 30;
	add.s32 	%r312, %r309, %r311;
	and.b32  	%r313, %r312, 2147483644;
	sub.s32 	%r314, %r309, %r313;
	mad.lo.s32 	%r315, %r305, 10, %r314;
	shr.u32 	%r316, %r295, 26;
	add.s32 	%r317, %r405, %r316;
	shr.s32 	%r318, %r317, 6;
	div.s32 	%r319, %r400, %r318;
	shr.s32 	%r320, %r319, 31;
	shr.u32 	%r321, %r320, 30;
	add.s32 	%r322, %r319, %r321;
	and.b32  	%r323, %r322, 2147483644;
	sub.s32 	%r324, %r319, %r323;
	mad.lo.s32 	%r325, %r315, 10, %r324;
	shr.u32 	%r326, %r295, 24;
	add.s32 	%r327, %r405, %r326;
	shr.s32 	%r405, %r327, 8;
	div.s32 	%r328, %r400, %r405;
	shr.s32 	%r329, %r328, 31;
	shr.u32 	%r330, %r329, 30;
	add.s32 	%r331, %r328, %r330;
	and.b32  	%r332, %r331, -4;
	sub.s32 	%r333, %r328, %r332;
	mad.lo.s32 	%r334, %r325, 10, %r333;
	add.s32 	%r407, %r334, 1111;
	add.s32 	%r401, %r401, 4;
	setp.ne.s32 	%p45, %r401, 0;
	@%p45 bra 	$L__BB1_37;
	mul.lo.s32 	%r335, %r407, 10;
	or.b32  	%r406, %r335, 1;
$L__BB1_39:
	setp.eq.s32 	%p46, %r60, 0;
	@%p46 bra 	$L__BB1_43;
	setp.eq.s32 	%p47, %r60, 1;
	shr.s32 	%r336, %r405, 31;
	shr.u32 	%r337, %r336, 30;
	add.s32 	%r338, %r405, %r337;
	shr.s32 	%r339, %r338, 2;
	div.s32 	%r340, %r400, %r339;
	shr.s32 	%r341, %r340, 31;
	shr.u32 	%r342, %r341, 30;
	add.s32 	%r343, %r340, %r342;
	and.b32  	%r344, %r343, -4;
	sub.s32 	%r345, %r340, %r344;
	add.s32 	%r407, %r406, %r345;
	@%p47 bra 	$L__BB1_43;
	setp.eq.s32 	%p48, %r60, 2;
	shr.u32 	%r347, %r336, 28;
	add.s32 	%r348, %r405, %r347;
	shr.s32 	%r349, %r348, 4;
	div.s32 	%r350, %r400, %r349;
	shr.s32 	%r351, %r350, 31;
	shr.u32 	%r352, %r351, 30;
	add.s32 	%r353, %r350, %r352;
	and.b32  	%r354, %r353, -4;
	sub.s32 	%r355, %r350, %r354;
	mad.lo.s32 	%r356, %r407, 10, %r355;
	add.s32 	%r407, %r356, 1;
	@%p48 bra 	$L__BB1_43;
	shr.u32 	%r358, %r336, 26;
	add.s32 	%r359, %r405, %r358;
	shr.s32 	%r360, %r359, 6;
	div.s32 	%r361, %r400, %r360;
	shr.s32 	%r362, %r361, 31;
	shr.u32 	%r363, %r362, 30;
	add.s32 	%r364, %r361, %r363;
	and.b32  	%r365, %r364, -4;
	sub.s32 	%r366, %r361, %r365;
	mad.lo.s32 	%r367, %r407, 10, %r366;
	add.s32 	%r407, %r367, 1;
$L__BB1_43:
	mul.wide.s32 	%rd15, %r407, 4;
	add.s64 	%rd16, %rd2, %rd15;
	shl.b32 	%r368, %r400, 2;
	add.s32 	%r369, %r3, %r368;
	ld.shared.u32 	%r370, [%r369];
	atom.global.add.u32 	%r371, [%rd16], %r370;
	add.s32 	%r400, %r400, 1;
	setp.eq.s32 	%p49, %r400, %r93;
	@%p49 bra 	$L__BB1_56;
	bra.uni 	$L__BB1_35;
$L__BB1_44:
	and.b32  	%r78, %r93, 15;
	setp.lt.u32 	%p36, %r93, 16;
	mov.b32 	%r410, 0;
	@%p36 bra 	$L__BB1_47;
	and.b32  	%r410, %r93, 2147483632;
	mov.b32 	%r408, 0;
$L__BB1_46:
	.pragma "nounroll";
	shl.b32 	%r223, %r408, 2;
	add.s32 	%r224, %r3, %r223;
	ld.shared.u32 	%r225, [%r224];
	atom.global.add.u32 	%r226, [%rd2], %r225;
	ld.shared.u32 	%r227, [%r224+4];
	atom.global.add.u32 	%r228, [%rd2], %r227;
	ld.shared.u32 	%r229, [%r224+8];
	atom.global.add.u32 	%r230, [%rd2], %r229;
	ld.shared.u32 	%r231, [%r224+12];
	atom.global.add.u32 	%r232, [%rd2], %r231;
	ld.shared.u32 	%r233, [%r224+16];
	atom.global.add.u32 	%r234, [%rd2], %r233;
	ld.shared.u32 	%r235, [%r224+20];
	atom.global.add.u32 	%r236, [%rd2], %r235;
	ld.shared.u32 	%r237, [%r224+24];
	atom.global.add.u32 	%r238, [%rd2], %r237;
	ld.shared.u32 	%r239, [%r224+28];
	atom.global.add.u32 	%r240, [%rd2], %r239;
	ld.shared.u32 	%r241, [%r224+32];
	atom.global.add.u32 	%r242, [%rd2], %r241;
	ld.shared.u32 	%r243, [%r224+36];
	atom.global.add.u32 	%r244, [%rd2], %r243;
	ld.shared.u32 	%r245, [%r224+40];
	atom.global.add.u32 	%r246, [%rd2], %r245;
	ld.shared.u32 	%r247, [%r224+44];
	atom.global.add.u32 	%r248, [%rd2], %r247;
	ld.shared.u32 	%r249, [%r224+48];
	atom.global.add.u32 	%r250, [%rd2], %r249;
	ld.shared.u32 	%r251, [%r224+52];
	atom.global.add.u32 	%r252, [%rd2], %r251;
	ld.shared.u32 	%r253, [%r224+56];
	atom.global.add.u32 	%r254, [%rd2], %r253;
	ld.shared.u32 	%r255, [%r224+60];
	atom.global.add.u32 	%r256, [%rd2], %r255;
	add.s32 	%r408, %r408, 16;
	setp.ne.s32 	%p37, %r408, %r410;
	@%p37 bra 	$L__BB1_46;
$L__BB1_47:
	setp.eq.s32 	%p38, %r78, 0;
	@%p38 bra 	$L__BB1_56;
	and.b32  	%r83, %r93, 7;
	setp.lt.u32 	%p39, %r78, 8;
	@%p39 bra 	$L__BB1_50;
	shl.b32 	%r257, %r410, 2;
	add.s32 	%r258, %r3, %r257;
	ld.shared.u32 	%r259, [%r258];
	atom.global.add.u32 	%r260, [%rd2], %r259;
	ld.shared.u32 	%r261, [%r258+4];
	atom.global.add.u32 	%r262, [%rd2], %r261;
	ld.shared.u32 	%r263, [%r258+8];
	atom.global.add.u32 	%r264, [%rd2], %r263;
	ld.shared.u32 	%r265, [%r258+12];
	atom.global.add.u32 	%r266, [%rd2], %r265;
	ld.shared.u32 	%r267, [%r258+16];
	atom.global.add.u32 	%r268, [%rd2], %r267;
	ld.shared.u32 	%r269, [%r258+20];
	atom.global.add.u32 	%r270, [%rd2], %r269;
	ld.shared.u32 	%r271, [%r258+24];
	atom.global.add.u32 	%r272, [%rd2], %r271;
	ld.shared.u32 	%r273, [%r258+28];
	atom.global.add.u32 	%r274, [%rd2], %r273;
	add.s32 	%r410, %r410, 8;
$L__BB1_50:
	setp.eq.s32 	%p40, %r83, 0;
	@%p40 bra 	$L__BB1_56;
	and.b32  	%r86, %r93, 3;
	setp.lt.u32 	%p41, %r83, 4;
	@%p41 bra 	$L__BB1_53;
	shl.b32 	%r275, %r410, 2;
	add.s32 	%r276, %r3, %r275;
	ld.shared.u32 	%r277, [%r276];
	atom.global.add.u32 	%r278, [%rd2], %r277;
	ld.shared.u32 	%r279, [%r276+4];
	atom.global.add.u32 	%r280, [%rd2], %r279;
	ld.shared.u32 	%r281, [%r276+8];
	atom.global.add.u32 	%r282, [%rd2], %r281;
	ld.shared.u32 	%r283, [%r276+12];
	atom.global.add.u32 	%r284, [%rd2], %r283;
	add.s32 	%r410, %r410, 4;
$L__BB1_53:
	setp.eq.s32 	%p42, %r86, 0;
	@%p42 bra 	$L__BB1_56;
	mov.b32 	%r413, 0;
$L__BB1_55:
	.pragma "nounroll";
	shl.b32 	%r286, %r410, 2;
	add.s32 	%r287, %r3, %r286;
	ld.shared.u32 	%r288, [%r287];
	atom.global.add.u32 	%r289, [%rd2], %r288;
	add.s32 	%r410, %r410, 1;
	add.s32 	%r413, %r413, 1;
	setp.ne.s32 	%p43, %r413, %r86;
	@%p43 bra 	$L__BB1_55;
$L__BB1_56:
	ret;

}


// ===== COMPILED SASS (sm_100) =====

	.target	sm_100

	.elftype	@"ET_EXEC"


//--------------------- .note.nv.tkinfo           --------------------------
	.section	.note.nv.tkinfo,"",@"SHT_NOTE"
	.sectionflags	@"SHF_NOTE_NV_TKINFO"
	.tkinfo
        /*0018*/ 	.word	0x00000002
        /*0030*/ 	.string	""
        /*0030*/ 	.string	"ptxas"
        /*0030*/ 	.string	"Cuda compilation tools, release 13.0, V13.0.88"
        /*0030*/ 	.string	"Build cuda_13.0.r13.0/compiler.36424714_0"
        /*0030*/ 	.string	"-arch sm_100 -m 64 "



//--------------------- .note.nv.cuinfo           --------------------------
	.section	.note.nv.cuinfo,"",@"SHT_NOTE"
	.sectionflags	@"SHF_NOTE_NV_CUINFO"
        /*0018*/ 	.short	0x0002
        /*001a*/ 	.short	0x0064
        /*001c*/ 	.short	0x0082
	.zero		2


//--------------------- .nv.info                  --------------------------
	.section	.nv.info,"",@"SHT_CUDA_INFO"
	.align	4


	//----- nvinfo : EIATTR_REGCOUNT
	.align		4
        /*0000*/ 	.byte	0x04, 0x2f
        /*0002*/ 	.short	(.L_1 - .L_0)
	.align		4
.L_0:
        /*0004*/ 	.word	index@(_Z14computeLengthsPcPii)
        /*0008*/ 	.word	0x0000000a


	//----- nvinfo : EIATTR_FRAME_SIZE
	.align		4
.L_1:
        /*000c*/ 	.byte	0x04, 0x11
        /*000e*/ 	.short	(.L_3 - .L_2)
	.align		4
.L_2:
        /*0010*/ 	.word	index@(_Z14computeLengthsPcPii)
        /*0014*/ 	.word	0x00000000


	//----- nvinfo : EIATTR_REGCOUNT
	.align		4
.L_3:
        /*0018*/ 	.byte	0x04, 0x2f
        /*001a*/ 	.short	(.L_5 - .L_4)
	.align		4
.L_4:
        /*001c*/ 	.word	index@(_Z18computeNCountGramsPiS_iiii)
        /*0020*/ 	.word	0x0000001f


	//----- nvinfo : EIATTR_FRAME_SIZE
	.align		4
.L_5:
        /*0024*/ 	.byte	0x04, 0x11
        /*0026*/ 	.short	(.L_7 - .L_6)
	.align		4
.L_6:
        /*0028*/ 	.word	index@(_Z18computeNCountGramsPiS_iiii)
        /*002c*/ 	.word	0x00000000


	//----- nvinfo : EIATTR_MIN_STACK_SIZE
	.align		4
.L_7:
        /*0030*/ 	.byte	0x04, 0x12
        /*0032*/ 	.short	(.L_9 - .L_8)
	.align		4
.L_8:
        /*0034*/ 	.word	index@(_Z18computeNCountGramsPiS_iiii)
        /*0038*/ 	.word	0x00000000


	//----- nvinfo : EIATTR_MIN_STACK_SIZE
	.align		4
.L_9:
        /*003c*/ 	.byte	0x04, 0x12
        /*003e*/ 	.short	(.L_11 - .L_10)
	.align		4
.L_10:
        /*0040*/ 	.word	index@(_Z14computeLengthsPcPii)
        /*0044*/ 	.word	0x00000000
.L_11:


//--------------------- .nv.compat                --------------------------
	.section	.nv.compat,"",@"SHT_CUDA_COMPAT_INFO"
	.align	4
        /*0000*/ 	.byte	0x02, 0x09, 0x00, 0x00, 0x02, 0x02, 0x01, 0x00, 0x02, 0x05, 0x05, 0x00, 0x03, 0x07, 0x01, 0x01
        /*0010*/ 	.byte	0x02, 0x03, 0x00, 0x00, 0x02, 0x06, 0x01, 0x00, 0x04, 0x0b, 0x08, 0x00, 0x09, 0x00, 0x00, 0x00
        /*0020*/ 	.byte	0x00, 0x00, 0x00, 0x00


//--------------------- .nv.info._Z18computeNCountGramsPiS_iiii --------------------------
	.section	.nv.info._Z18computeNCountGramsPiS_iiii,"",@"SHT_CUDA_INFO"
	.sectionflags	@""
	.align	4


	//----- nvinfo : EIATTR_CUDA_API_VERSION
	.align		4
        /*0000*/ 	.byte	0x04, 0x37
        /*0002*/ 	.short	(.L_13 - .L_12)
.L_12:
        /*0004*/ 	.word	0x00000082


	//----- nvinfo : EIATTR_KPARAM_INFO
	.align		4
.L_13:
        /*0008*/ 	.byte	0x04, 0x17
        /*000a*/ 	.short	(.L_15 - .L_14)
.L_14:
        /*000c*/ 	.word	0x00000000
        /*0010*/ 	.short	0x0005
        /*0012*/ 	.short	0x001c
        /*0014*/ 	.byte	0x00, 0xf0, 0x11, 0x00


	//----- nvinfo : EIATTR_KPARAM_INFO
	.align		4
.L_15:
        /*0018*/ 	.byte	0x04, 0x17
        /*001a*/ 	.short	(.L_17 - .L_16)
.L_16:
        /*001c*/ 	.word	0x00000000
        /*0020*/ 	.short	0x0004
        /*0022*/ 	.short	0x0018
        /*0024*/ 	.byte	0x00, 0xf0, 0x11, 0x00


	//----- nvinfo : EIATTR_KPARAM_INFO
	.align		4
.L_17:
        /*0028*/ 	.byte	0x04, 0x17
        /*002a*/ 	.short	(.L_19 - .L_18)
.L_18:
        /*002c*/ 	.word	0x00000000
        /*0030*/ 	.short	0x0003
        /*0032*/ 	.short	0x0014
        /*0034*/ 	.byte	0x00, 0xf0, 0x11, 0x00


	//----- nvinfo : EIATTR_KPARAM_INFO
	.align		4
.L_19:
        /*0038*/ 	.byte	0x04, 0x17
        /*003a*/ 	.short	(.L_21 - .L_20)
.L_20:
        /*003c*/ 	.word	0x00000000
        /*0040*/ 	.short	0x0002
        /*0042*/ 	.short	0x0010
        /*0044*/ 	.byte	0x00, 0xf0, 0x11, 0x00


	//----- nvinfo : EIATTR_KPARAM_INFO
	.align		4
.L_21:
        /*0048*/ 	.byte	0x04, 0x17
        /*004a*/ 	.short	(.L_23 - .L_22)
.L_22:
        /*004c*/ 	.word	0x00000000
        /*0050*/ 	.short	0x0001
        /*0052*/ 	.short	0x0008
        /*0054*/ 	.byte	0x00, 0xf5, 0x21, 0x00


	//----- nvinfo : EIATTR_KPARAM_INFO
	.align		4
.L_23:
        /*0058*/ 	.byte	0x04, 0x17
        /*005a*/ 	.short	(.L_25 - .L_24)
.L_24:
        /*005c*/ 	.word	0x00000000
        /*0060*/ 	.short	0x0000
        /*0062*/ 	.short	0x0000
        /*0064*/ 	.byte	0x00, 0xf5, 0x21, 0x00


	//----- nvinfo : EIATTR_SPARSE_MMA_MASK
	.align		4
.L_25:
        /*0068*/ 	.byte	0x03, 0x50
        /*006a*/ 	.short	0x0000


	//----- nvinfo : EIATTR_MAXREG_COUNT
	.align		4
        /*006c*/ 	.byte	0x03, 0x1b
        /*006e*/ 	.short	0x00ff


	//----- nvinfo : EIATTR_MERCURY_ISA_VERSION
	.align		4
        /*0070*/ 	.byte	0x03, 0x5f
        /*0072*/ 	.short	0x0101


	//----- nvinfo : EIATTR_INT_WARP_WIDE_INSTR_OFFSETS
	.align		4
        /*0074*/ 	.byte	0x04, 0x31
        /*0076*/ 	.short	(.L_27 - .L_26)


	//   ....[0]....
.L_26:
        /*0078*/ 	.word	0x00001eb0


	//   ....[1]....
        /*007c*/ 	.word	0x00001f30


	//   ....[2]....
        /*0080*/ 	.word	0x00002030


	//   ....[3]....
        /*0084*/ 	.word	0x00002110


	//   ....[4]....
        /*0088*/ 	.word	0x00002140


	//   ....[5]....
        /*008c*/ 	.word	0x00002170


	//   ....[6]....
        /*0090*/ 	.word	0x00002190


	//   ....[7]....
        /*0094*/ 	.word	0x000021b0


	//   ....[8]....
        /*0098*/ 	.word	0x000021c0


	//   ....[9]....
        /*009c*/ 	.word	0x000021d0


	//   ....[10]....
        /*00a0*/ 	.word	0x000021e0


	//   ....[11]....
        /*00a4*/ 	.word	0x000021f0


	//   ....[12]....
        /*00a8*/ 	.word	0x00002200


	//   ....[13]....
        /*00ac*/ 	.word	0x00002210


	//   ....[14]....
        /*00b0*/ 	.word	0x00002220


	//   ....[15]....
        /*00b4*/ 	.word	0x00002230


	//   ....[16]....
        /*00b8*/ 	.word	0x00002240


	//   ....[17]....
        /*00bc*/ 	.word	0x00002250


	//   ....[18]....
        /*00c0*/ 	.word	0x00002260


	//   ....[19]....
        /*00c4*/ 	.word	0x00002510


	//   ....[20]....
        /*00c8*/ 	.word	0x000025c0


	//   ....[21]....
        /*00cc*/ 	.word	0x000025d0


	//   ....[22]....
        /*00d0*/ 	.word	0x000025e0


	//   ....[23]....
        /*00d4*/ 	.word	0x000025f0


	//   ....[24]....
        /*00d8*/ 	.word	0x00002620


	//   ....[25]....
        /*00dc*/ 	.word	0x00002650


	//   ....[26]....
        /*00e0*/ 	.word	0x00002680


	//   ....[27]....
        /*00e4*/ 	.word	0x00002690


	//   ....[28]....
        /*00e8*/ 	.word	0x000027d0


	//   ....[29]....
        /*00ec*/ 	.word	0x00002840


	//   ....[30]....
        /*00f0*/ 	.word	0x00002850


	//   ....[31]....
        /*00f4*/ 	.word	0x00002860


	//   ....[32]....
        /*00f8*/ 	.word	0x00002870


	//   ....[33]....
        /*00fc*/ 	.word	0x00002960


	//   ....[34]....
        /*0100*/ 	.word	0x000029b0


	//----- nvinfo : EIATTR_VRC_CTA_INIT_COUNT
	.align		4
.L_27:
        /*0104*/ 	.byte	0x02, 0x4a
	.zero		1
	.zero		1


	//----- nvinfo : EIATTR_EXIT_INSTR_OFFSETS
	.align		4
        /*0108*/ 	.byte	0x04, 0x1c
        /*010a*/ 	.short	(.L_29 - .L_28)


	//   ....[0]....
.L_28:
        /*010c*/ 	.word	0x00000f00


	//   ....[1]....
        /*0110*/ 	.word	0x00001f70


	//   ....[2]....
        /*0114*/ 	.word	0x00002490


	//   ....[3]....
        /*0118*/ 	.word	0x00002750


	//   ....[4]....
        /*011c*/ 	.word	0x00002910


	//   ....[5]....
        /*0120*/ 	.word	0x00002a10


	//----- nvinfo : EIATTR_CRS_STACK_SIZE
	.align		4
.L_29:
        /*0124*/ 	.byte	0x04, 0x1e
        /*0126*/ 	.short	(.L_31 - .L_30)
.L_30:
        /*0128*/ 	.word	0x00000000


	//----- nvinfo : EIATTR_CBANK_PARAM_SIZE
	.align		4
.L_31:
        /*012c*/ 	.byte	0x03, 0x19
        /*012e*/ 	.short	0x0020


	//----- nvinfo : EIATTR_PARAM_CBANK
	.align		4
        /*0130*/ 	.byte	0x04, 0x0a
        /*0132*/ 	.short	(.L_33 - .L_32)
	.align		4
.L_32:
        /*0134*/ 	.word	index@(.nv.constant0._Z18computeNCountGramsPiS_iiii)
        /*0138*/ 	.short	0x0380
        /*013a*/ 	.short	0x0020


	//----- nvinfo : EIATTR_SW_WAR
	.align		4
.L_33:
        /*013c*/ 	.byte	0x04, 0x36
        /*013e*/ 	.short	(.L_35 - .L_34)
.L_34:
        /*0140*/ 	.word	0x00000008
.L_35:


//--------------------- .nv.info._Z14computeLengthsPcPii --------------------------
	.section	.nv.info._Z14computeLengthsPcPii,"",@"SHT_CUDA_INFO"
	.sectionflags	@""
	.align	4


	//----- nvinfo : EIATTR_CUDA_API_VERSION
	.align		4
        /*0000*/ 	.byte	0x04, 0x37
        /*0002*/ 	.short	(.L_37 - .L_36)
.L_36:
        /*0004*/ 	.word	0x00000082


	//----- nvinfo : EIATTR_KPARAM_INFO
	.align		4
.L_37:
        /*0008*/ 	.byte	0x04, 0x17
        /*000a*/ 	.short	(.L_39 - .L_38)
.L_38:
        /*000c*/ 	.word	0x00000000
        /*0010*/ 	.short	0x0002
        /*0012*/ 	.short	0x0010
        /*0014*/ 	.byte	0x00, 0xf0, 0x11, 0x00


	//----- nvinfo : EIATTR_KPARAM_INFO
	.align		4
.L_39:
        /*0018*/ 	.byte	0x04, 0x17
        /*001a*/ 	.short	(.L_41 - .L_40)
.L_40:
        /*001c*/ 	.word	0x00000000
        /*0020*/ 	.short	0x0001
        /*0022*/ 	.short	0x0008
        /*0024*/ 	.byte	0x00, 0xf5, 0x21, 0x00


	//----- nvinfo : EIATTR_KPARAM_INFO
	.align		4
.L_41:
        /*0028*/ 	.byte	0x04, 0x17
        /*002a*/ 	.short	(.L_43 - .L_42)
.L_42:
        /*002c*/ 	.word	0x00000000
        /*0030*/ 	.short	0x0000
        /*0032*/ 	.short	0x0000
        /*0034*/ 	.byte	0x00, 0xf5, 0x21, 0x00


	//----- nvinfo : EIATTR_SPARSE_MMA_MASK
	.align		4
.L_43:
        /*0038*/ 	.byte	0x03, 0x50
        /*003a*/ 	.short	0x0000


	//----- nvinfo : EIATTR_MAXREG_COUNT
	.align		4
        /*003c*/ 	.byte	0x03, 0x1b
        /*003e*/ 	.short	0x00ff


	//----- nvinfo : EIATTR_MERCURY_ISA_VERSION
	.align		4
        /*0040*/ 	.byte	0x03, 0x5f
        /*0042*/ 	.short	0x0101


	//----- nvinfo : EIATTR_VRC_CTA_INIT_COUNT
	.align		4
        /*0044*/ 	.byte	0x02, 0x4a
	.zero		1
	.zero		1


	//----- nvinfo : EIATTR_EXIT_INSTR_OFFSETS
	.align		4
        /*0048*/ 	.byte	0x04, 0x1c
        /*004a*/ 	.short	(.L_45 - .L_44)


	//   ....[0]....
.L_44:
        /*004c*/ 	.word	0x00000070


	//   ....[1]....
        /*0050*/ 	.word	0x00000380


	//   ....[2]....
        /*0054*/ 	.word	0x000003e0


	//----- nvinfo : EIATTR_CRS_STACK_SIZE
	.align		4
.L_45:
        /*0058*/ 	.byte	0x04, 0x1e
        /*005a*/ 	.short	(.L_47 - .L_46)
.L_46:
        /*005c*/ 	.word	0x00000000


	//----- nvinfo : EIATTR_CBANK_PARAM_SIZE
	.align		4
.L_47:
        /*0060*/ 	.byte	0x03, 0x19
        /*0062*/ 	.short	0x0014


	//----- nvinfo : EIATTR_PARAM_CBANK
	.align		4
        /*0064*/ 	.byte	0x04, 0x0a
        /*0066*/ 	.short	(.L_49 - .L_48)
	.align		4
.L_48:
        /*0068*/ 	.word	index@(.nv.constant0._Z14computeLengthsPcPii)
        /*006c*/ 	.short	0x0380
        /*006e*/ 	.short	0x0014


	//----- nvinfo : EIATTR_SW_WAR
	.align		4
.L_49:
        /*0070*/ 	.byte	0x04, 0x36
        /*0072*/ 	.short	(.L_51 - .L_50)
.L_50:
        /*0074*/ 	.word	0x00000008
.L_51:


//--------------------- .nv.callgraph             --------------------------
	.section	.nv.callgraph,"",@"SHT_CUDA_CALLGRAPH"
	.align	4
	.sectionentsize	8
	.align		4
        /*0000*/ 	.word	0x00000000
	.align		4
        /*0004*/ 	.word	0xffffffff
	.align		4
        /*0008*/ 	.word	0x00000000
	.align		4
        /*000c*/ 	.word	0xfffffffe
	.align		4
        /*0010*/ 	.word	0x00000000
	.align		4
        /*0014*/ 	.word	0xfffffffd
	.align		4
        /*0018*/ 	.word	0x00000000
	.align		4
        /*001c*/ 	.word	0xfffffffc


//--------------------- .text._Z18computeNCountGramsPiS_iiii --------------------------
	.section	.text._Z18computeNCountGramsPiS_iiii,"ax",@progbits
	.align	128
        .global         _Z18computeNCountGramsPiS_iiii
        .type           _Z18computeNCountGramsPiS_iiii,@function
        .size           _Z18computeNCountGramsPiS_iiii,(.L_x_33 - _Z18computeNCountGramsPiS_iiii)
        .other          _Z18computeNCountGramsPiS_iiii,@"STO_CUDA_ENTRY STV_DEFAULT"
_Z18computeNCountGramsPiS_iiii:
.text._Z18computeNCountGramsPiS_iiii:
[----:B------:R-:W-:Y:S01]  /*0000*/  LDC R1, c[0x0][0x37c] ;  /* 0x0000df00ff017b82 */ /* 0x000fe20000000800 */
[----:B------:R-:W0:Y:S07]  /*0010*/  S2R R7, SR_TID.X ;  /* 0x0000000000077919 */ /* 0x000e2e0000002100 */
[----:B------:R-:W1:Y:S01]  /*0020*/  LDC R6, c[0x0][0x394] ;  /* 0x0000e500ff067b82 */ /* 0x000e620000000800 */
[----:B------:R-:W-:-:S07]  /*0030*/  UMOV UR4, 0x400 ;  /* 0x0000040000047882 */ /* 0x000fce0000000000 */
[----:B------:R-:W2:Y:S08]  /*0040*/  S2UR UR5, SR_CgaCtaId ;  /* 0x00000000000579c3 */ /* 0x000eb00000008800 */
[----:B------:R-:W3:Y:S08]  /*0050*/  S2UR UR6, SR_CTAID.X ;  /* 0x00000000000679c3 */ /* 0x000ef00000002500 */
[----:B------:R-:W3:Y:S01]  /*0060*/  LDC R8, c[0x0][0x360] ;  /* 0x0000d800ff087b82 */ /* 0x000ee20000000800 */
[----:B------:R-:W4:Y:S01]  /*0070*/  LDCU UR7, c[0x0][0x370] ;  /* 0x00006e00ff0777ac */ /* 0x000f220008000800 */
[----:B-1----:R-:W-:Y:S01]  /*0080*/  ISETP.GE.AND P0, PT, R6, 0x1, PT ;  /* 0x000000010600780c */ /* 0x002fe20003f06270 */
[----:B0-----:R-:W-:Y:S01]  /*0090*/  IMAD R0, R7, R6, RZ ;  /* 0x0000000607007224 */ /* 0x001fe200078e02ff */
[----:B--2---:R-:W-:-:S06]  /*00a0*/  ULEA UR4, UR5, UR4, 0x18 ;  /* 0x0000000405047291 */ /* 0x004fcc000f8ec0ff */
[----:B------:R-:W-:Y:S01]  /*00b0*/  LEA R0, R0, UR4, 0x2 ;  /* 0x0000000400007c11 */ /* 0x000fe2000f8e10ff */
[C---:B---3--:R-:W-:Y:S02]  /*00c0*/  IMAD R7, R8.reuse, UR6, R7 ;  /* 0x0000000608077c24 */ /* 0x048fe4000f8e0207 */
[----:B----4-:R-:W-:Y:S02]  /*00d0*/  IMAD R8, R8, UR7, RZ ;  /* 0x0000000708087c24 */ /* 0x010fe4000f8e02ff */
[----:B------:R-:W-:Y:S05]  /*00e0*/  @!P0 BRA `(.L_x_0) ;  /* 0x0000000000f08947 */ /* 0x000fea0003800000 */
[C---:B------:R-:W-:Y:S01]  /*00f0*/  ISETP.GE.U32.AND P0, PT, R6.reuse, 0x10, PT ;  /* 0x000000100600780c */ /* 0x040fe20003f06070 */
[----:B------:R-:W-:Y:S01]  /*0100*/  IMAD.MOV.U32 R3, RZ, RZ, RZ ;  /* 0x000000ffff037224 */ /* 0x000fe200078e00ff */
[----:B------:R-:W-:-:S04]  /*0110*/  LOP3.LUT R5, R6, 0xf, RZ, 0xc0, !PT ;  /* 0x0000000f06057812 */ /* 0x000fc800078ec0ff */
[----:B------:R-:W-:-:S07]  /*0120*/  ISETP.NE.AND P1, PT, R5, RZ, PT ;  /* 0x000000ff0500720c */ /* 0x000fce0003f25270 */
[----:B------:R-:W-:Y:S06]  /*0130*/  @!P0 BRA `(.L_x_1) ;  /* 0x0000000000588947 */ /* 0x000fec0003800000 */
[----:B------:R-:W-:Y:S01]  /*0140*/  LOP3.LUT R3, R6, 0x7ffffff0, RZ, 0xc0, !PT ;  /* 0x7ffffff006037812 */ /* 0x000fe200078ec0ff */
[----:B------:R-:W-:-:S07]  /*0150*/  IMAD.MOV.U32 R2, RZ, RZ, RZ ;  /* 0x000000ffff027224 */ /* 0x000fce00078e00ff */
.L_x_2:
[C---:B0-----:R-:W-:Y:S02]  /*0160*/  IMAD R4, R2.reuse, 0x4, R0 ;  /* 0x0000000402047824 */ /* 0x041fe400078e0200 */
[----:B------:R-:W-:-:S03]  /*0170*/  VIADD R2, R2, 0x10 ;  /* 0x0000001002027836 */ /* 0x000fc60000000000 */
[----:B------:R0:W-:Y:S02]  /*0180*/  STS [R4], RZ ;  /* 0x000000ff04007388 */ /* 0x0001e40000000800 */
[----:B------:R-:W-:Y:S02]  /*0190*/  ISETP.NE.AND P0, PT, R2, R3, PT ;  /* 0x000000030200720c */ /* 0x000fe40003f05270 */
[----:B------:R0:W-:Y:S04]  /*01a0*/  STS [R4+0x4], RZ ;  /* 0x000004ff04007388 */ /* 0x0001e80000000800 */
        /* <DEDUP_REMOVED lines=13> */
[----:B------:R0:W-:Y:S01]  /*0280*/  STS [R4+0x3c], RZ ;  /* 0x00003cff04007388 */ /* 0x0001e20000000800 */
[----:B------:R-:W-:Y:S05]  /*0290*/  @P0 BRA `(.L_x_2) ;  /* 0xfffffffc00b00947 */ /* 0x000fea000383ffff */
.L_x_1:
[----:B------:R-:W-:Y:S05]  /*02a0*/  @!P1 BRA `(.L_x_0) ;  /* 0x0000000000809947 */ /* 0x000fea0003800000 */
[----:B------:R-:W-:Y:S02]  /*02b0*/  ISETP.GE.U32.AND P0, PT, R5, 0x8, PT ;  /* 0x000000080500780c */ /* 0x000fe40003f06070 */
[----:B0-----:R-:W-:-:S04]  /*02c0*/  LOP3.LUT R4, R6, 0x7, RZ, 0xc0, !PT ;  /* 0x0000000706047812 */ /* 0x001fc800078ec0ff */
[----:B------:R-:W-:-:S07]  /*02d0*/  ISETP.NE.AND P1, PT, R4, RZ, PT ;  /* 0x000000ff0400720c */ /* 0x000fce0003f25270 */
[----:B------:R-:W-:Y:S06]  /*02e0*/  @!P0 BRA `(.L_x_3) ;  /* 0x0000000000288947 */ /* 0x000fec0003800000 */
[C---:B------:R-:W-:Y:S01]  /*02f0*/  IMAD R2, R3.reuse, 0x4, R0 ;  /* 0x0000000403027824 */ /* 0x040fe200078e0200 */
[----:B------:R-:W-:-:S04]  /*0300*/  IADD3 R3, PT, PT, R3, 0x8, RZ ;  /* 0x0000000803037810 */ /* 0x000fc80007ffe0ff */
[----:B------:R0:W-:Y:S04]  /*0310*/  STS [R2], RZ ;  /* 0x000000ff02007388 */ /* 0x0001e80000000800 */
[----:B------:R0:W-:Y:S04]  /*0320*/  STS [R2+0x4], RZ ;  /* 0x000004ff02007388 */ /* 0x0001e80000000800 */
[----:B------:R0:W-:Y:S04]  /*0330*/  STS [R2+0x8], RZ ;  /* 0x000008ff02007388 */ /* 0x0001e80000000800 */
[----:B------:R0:W-:Y:S04]  /*0340*/  STS [R2+0xc], RZ ;  /* 0x00000cff02007388 */ /* 0x0001e80000000800 */
[----:B------:R0:W-:Y:S04]  /*0350*/  STS [R2+0x10], RZ ;  /* 0x000010ff02007388 */ /* 0x0001e80000000800 */
[----:B------:R0:W-:Y:S04]  /*0360*/  STS [R2+0x14], RZ ;  /* 0x000014ff02007388 */ /* 0x0001e80000000800 */
[----:B------:R0:W-:Y:S04]  /*0370*/  STS [R2+0x18], RZ ;  /* 0x000018ff02007388 */ /* 0x0001e80000000800 */
[----:B------:R0:W-:Y:S02]  /*0380*/  STS [R2+0x1c], RZ ;  /* 0x00001cff02007388 */ /* 0x0001e40000000800 */
.L_x_3:
[----:B------:R-:W-:Y:S05]  /*0390*/  @!P1 BRA `(.L_x_0) ;  /* 0x0000000000449947 */ /* 0x000fea0003800000 */
[----:B------:R-:W-:Y:S02]  /*03a0*/  ISETP.GE.U32.AND P0, PT, R4, 0x4, PT ;  /* 0x000000040400780c */ /* 0x000fe40003f06070 */
[----:B0-----:R-:W-:-:S04]  /*03b0*/  LOP3.LUT R2, R6, 0x3, RZ, 0xc0, !PT ;  /* 0x0000000306027812 */ /* 0x001fc800078ec0ff */
[----:B------:R-:W-:-:S07]  /*03c0*/  ISETP.NE.AND P1, PT, R2, RZ, PT ;  /* 0x000000ff0200720c */ /* 0x000fce0003f25270 */
[C---:B------:R-:W-:Y:S02]  /*03d0*/  @P0 IMAD R4, R3.reuse, 0x4, R0 ;  /* 0x0000000403040824 */ /* 0x040fe400078e0200 */
[----:B------:R-:W-:-:S03]  /*03e0*/  @P0 VIADD R3, R3, 0x4 ;  /* 0x0000000403030836 */ /* 0x000fc60000000000 */
[----:B------:R1:W-:Y:S04]  /*03f0*/  @P0 STS [R4], RZ ;  /* 0x000000ff04000388 */ /* 0x0003e80000000800 */
[----:B------:R1:W-:Y:S04]  /*0400*/  @P0 STS [R4+0x4], RZ ;  /* 0x000004ff04000388 */ /* 0x0003e80000000800 */
[----:B------:R1:W-:Y:S04]  /*0410*/  @P0 STS [R4+0x8], RZ ;  /* 0x000008ff04000388 */ /* 0x0003e80000000800 */
[----:B------:R1:W-:Y:S01]  /*0420*/  @P0 STS [R4+0xc], RZ ;  /* 0x00000cff04000388 */ /* 0x0003e20000000800 */
[----:B------:R-:W-:Y:S05]  /*0430*/  @!P1 BRA `(.L_x_0) ;  /* 0x00000000001c9947 */ /* 0x000fea0003800000 */
[----:B------:R-:W-:-:S05]  /*0440*/  UMOV UR4, URZ ;  /* 0x000000ff00047c82 */ /* 0x000fca0008000000 */
.L_x_4:
[C---:B-1----:R-:W-:Y:S01]  /*0450*/  IMAD R4, R3.reuse, 0x4, R0 ;  /* 0x0000000403047824 */ /* 0x042fe200078e0200 */
[----:B------:R-:W-:Y:S01]  /*0460*/  UIADD3 UR4, UPT, UPT, UR4, 0x1, URZ ;  /* 0x0000000104047890 */ /* 0x000fe2000fffe0ff */
[----:B------:R-:W-:-:S03]  /*0470*/  VIADD R3, R3, 0x1 ;  /* 0x0000000103037836 */ /* 0x000fc60000000000 */
[----:B------:R2:W-:Y:S02]  /*0480*/  STS [R4], RZ ;  /* 0x000000ff04007388 */ /* 0x0005e40000000800 */
[----:B------:R-:W-:-:S13]  /*0490*/  ISETP.NE.AND P0, PT, R2, UR4, PT ;  /* 0x0000000402007c0c */ /* 0x000fda000bf05270 */
[----:B--2---:R-:W-:Y:S05]  /*04a0*/  @P0 BRA `(.L_x_4) ;  /* 0xfffffffc00e80947 */ /* 0x004fea000383ffff */
.L_x_0:
[----:B------:R-:W2:Y:S01]  /*04b0*/  LDCU.64 UR4, c[0x0][0x398] ;  /* 0x00007300ff0477ac */ /* 0x000ea20008000a00 */
[----:B------:R-:W-:Y:S01]  /*04c0*/  BSSY.RECONVERGENT B0, `(.L_x_5) ;  /* 0x00000a1000007945 */ /* 0x000fe20003800200 */
[----:B------:R-:W3:Y:S01]  /*04d0*/  LDCU.64 UR6, c[0x0][0x358] ;  /* 0x00006b00ff0677ac */ /* 0x000ee20008000a00 */
[----:B--2---:R-:W-:-:S05]  /*04e0*/  IMAD.U32 R6, RZ, RZ, UR5 ;  /* 0x00000005ff067e24 */ /* 0x004fca000f8e00ff */
[----:B------:R-:W-:-:S04]  /*04f0*/  IADD3 R10, PT, PT, -R6, UR4, RZ ;  /* 0x00000004060a7c10 */ /* 0x000fc8000fffe1ff */
[----:B------:R-:W-:-:S13]  /*0500*/  ISETP.GT.AND P0, PT, R7, R10, PT ;  /* 0x0000000a0700720c */ /* 0x000fda0003f04270 */
[----:B---3--:R-:W-:Y:S05]  /*0510*/  @P0 BRA `(.L_x_6) ;  /* 0x00000008006c0947 */ /* 0x008fea0003800000 */
[----:B------:R-:W-:-:S13]  /*0520*/  ISETP.GT.AND P0, PT, R6, RZ, PT ;  /* 0x000000ff0600720c */ /* 0x000fda0003f04270 */
[----:B------:R-:W-:Y:S05]  /*0530*/  @P0 BRA `(.L_x_7) ;  /* 0x0000000000140947 */ /* 0x000fea0003800000 */
.L_x_8:
[----:B------:R-:W-:Y:S01]  /*0540*/  IADD3 R7, PT, PT, R8, R7, RZ ;  /* 0x0000000708077210 */ /* 0x000fe20007ffe0ff */
[----:B------:R2:W-:Y:S03]  /*0550*/  ATOMS.POPC.INC.32 RZ, [R0+URZ] ;  /* 0x0000000000ff7f8c */ /* 0x0005e6000d8000ff */
[----:B------:R-:W-:-:S13]  /*0560*/  ISETP.GT.AND P0, PT, R7, R10, PT ;  /* 0x0000000a0700720c */ /* 0x000fda0003f04270 */
[----:B--2---:R-:W-:Y:S05]  /*0570*/  @!P0 BRA `(.L_x_8) ;  /* 0xfffffffc00f08947 */ /* 0x004fea000383ffff */
[----:B------:R-:W-:Y:S05]  /*0580*/  BRA `(.L_x_6) ;  /* 0x0000000800507947 */ /* 0x000fea0003800000 */
.L_x_7:
[C---:B------:R-:W-:Y:S01]  /*0590*/  LOP3.LUT R21, R6.reuse, 0x7, RZ, 0xc0, !PT ;  /* 0x0000000706157812 */ /* 0x040fe200078ec0ff */
[----:B------:R-:W-:Y:S01]  /*05a0*/  IMAD.MOV.U32 R12, RZ, RZ, 0x1 ;  /* 0x00000001ff0c7424 */ /* 0x000fe200078e00ff */
[C---:B------:R-:W-:Y:S02]  /*05b0*/  LOP3.LUT R22, R6.reuse, 0x3, RZ, 0xc0, !PT ;  /* 0x0000000306167812 */ /* 0x040fe400078ec0ff */
[----:B------:R-:W-:Y:S01]  /*05c0*/  LOP3.LUT R9, R6, 0x7ffffff8, RZ, 0xc0, !PT ;  /* 0x7ffffff806097812 */ /* 0x000fe200078ec0ff */
[----:B0-----:R-:W-:-:S05]  /*05d0*/  VIADD R2, R21, 0xffffffff ;  /* 0xffffffff15027836 */ /* 0x001fca0000000000 */
[----:B------:R-:W-:-:S13]  /*05e0*/  ISETP.GE.U32.AND P0, PT, R2, 0x3, PT ;  /* 0x000000030200780c */ /* 0x000fda0003f06070 */
.L_x_16:
[----:B0-----:R-:W0:Y:S01]  /*05f0*/  LDCU UR4, c[0x0][0x39c] ;  /* 0x00007380ff0477ac */ /* 0x001e220008000800 */
[----:B------:R-:W-:Y:S02]  /*0600*/  HFMA2 R11, -RZ, RZ, 0, 0 ;  /* 0x00000000ff0b7431 */ /* 0x000fe400000001ff */
[----:B------:R-:W-:Y:S02]  /*0610*/  IMAD.MOV.U32 R13, RZ, RZ, RZ ;  /* 0x000000ffff0d7224 */ /* 0x000fe400078e00ff */
[----:B-1----:R-:W-:Y:S02]  /*0620*/  IMAD.MOV.U32 R4, RZ, RZ, RZ ;  /* 0x000000ffff047224 */ /* 0x002fe400078e00ff */
[----:B0-----:R-:W-:-:S05]  /*0630*/  IMAD.U32 R6, RZ, RZ, UR4 ;  /* 0x00000004ff067e24 */ /* 0x001fca000f8e00ff */
[----:B------:R-:W-:-:S13]  /*0640*/  ISETP.GE.U32.AND P1, PT, R6, 0x8, PT ;  /* 0x000000080600780c */ /* 0x000fda0003f26070 */
[----:B------:R-:W-:Y:S05]  /*0650*/  @!P1 BRA `(.L_x_9) ;  /* 0x0000000000e49947 */ /* 0x000fea0003800000 */
[----:B------:R-:W0:Y:S01]  /*0660*/  LDC.64 R4, c[0x0][0x380] ;  /* 0x0000e000ff047b82 */ /* 0x000e220000000a00 */
[----:B------:R-:W-:Y:S02]  /*0670*/  IMAD.MOV.U32 R13, RZ, RZ, RZ ;  /* 0x000000ffff0d7224 */ /* 0x000fe400078e00ff */
[----:B------:R-:W-:-:S07]  /*0680*/  IMAD.MOV.U32 R14, RZ, RZ, RZ ;  /* 0x000000ffff0e7224 */ /* 0x000fce00078e00ff */
.L_x_10:
[----:B------:R-:W-:-:S04]  /*0690*/  IMAD.IADD R3, R14, 0x1, R7 ;  /* 0x000000010e037824 */ /* 0x000fc800078e0207 */
[----:B0-----:R-:W-:-:S05]  /*06a0*/  IMAD.WIDE R2, R3, 0x4, R4 ;  /* 0x0000000403027825 */ /* 0x001fca00078e0204 */
[----:B------:R-:W2:Y:S04]  /*06b0*/  LDG.E R24, desc[UR6][R2.64] ;  /* 0x0000000602187981 */ /* 0x000ea8000c1e1900 */
[----:B------:R-:W3:Y:S04]  /*06c0*/  LDG.E R23, desc[UR6][R2.64+0x4] ;  /* 0x0000040602177981 */ /* 0x000ee8000c1e1900 */
[----:B------:R-:W4:Y:S04]  /*06d0*/  LDG.E R19, desc[UR6][R2.64+0x8] ;  /* 0x0000080602137981 */ /* 0x000f28000c1e1900 */
[----:B------:R-:W5:Y:S04]  /*06e0*/  LDG.E R18, desc[UR6][R2.64+0xc] ;  /* 0x00000c0602127981 */ /* 0x000f68000c1e1900 */
[----:B------:R-:W5:Y:S04]  /*06f0*/  LDG.E R15, desc[UR6][R2.64+0x10] ;  /* 0x00001006020f7981 */ /* 0x000f68000c1e1900 */
[----:B------:R-:W5:Y:S04]  /*0700*/  LDG.E R17, desc[UR6][R2.64+0x14] ;  /* 0x0000140602117981 */ /* 0x000f68000c1e1900 */
[----:B------:R-:W5:Y:S04]  /*0710*/  LDG.E R16, desc[UR6][R2.64+0x18] ;  /* 0x0000180602107981 */ /* 0x000f68000c1e1900 */
[----:B------:R5:W5:Y:S01]  /*0720*/  LDG.E R20, desc[UR6][R2.64+0x1c] ;  /* 0x00001c0602147981 */ /* 0x000b62000c1e1900 */
[----:B------:R-:W-:Y:S01]  /*0730*/  IADD3 R14, PT, PT, R14, 0x8, RZ ;  /* 0x000000080e0e7810 */ /* 0x000fe20007ffe0ff */
[----:B--2---:R-:W-:-:S02]  /*0740*/  VIADD R25, R24, 0xfffffffa ;  /* 0xfffffffa18197836 */ /* 0x004fc40000000000 */
[--C-:B------:R-:W-:Y:S01]  /*0750*/  IMAD R26, R11, 0xa, R24.reuse ;  /* 0x0000000a0b1a7824 */ /* 0x100fe200078e0218 */
[----:B---3--:R-:W-:Y:S01]  /*0760*/  IADD3 R11, PT, PT, R23, -0x6, RZ ;  /* 0xfffffffa170b7810 */ /* 0x008fe20007ffe0ff */
[----:B------:R-:W-:Y:S01]  /*0770*/  IMAD R24, R13, 0x4, R24 ;  /* 0x000000040d187824 */ /* 0x000fe200078e0218 */
[----:B------:R-:W-:Y:S01]  /*0780*/  ISETP.GE.U32.AND P1, PT, R25, -0x4, PT ;  /* 0xfffffffc1900780c */ /* 0x000fe20003f26070 */
[--C-:B------:R-:W-:Y:S01]  /*0790*/  IMAD R26, R26, 0xa, R23.reuse ;  /* 0x0000000a1a1a7824 */ /* 0x100fe200078e0217 */
[----:B------:R-:W-:Y:S01]  /*07a0*/  ISETP.GE.U32.AND P2, PT, R11, -0x4, PT ;  /* 0xfffffffc0b00780c */ /* 0x000fe20003f46070 */
[----:B----4-:R-:W-:Y:S01]  /*07b0*/  VIADD R13, R19, 0xfffffffa ;  /* 0xfffffffa130d7836 */ /* 0x010fe20000000000 */
[----:B------:R-:W-:Y:S01]  /*07c0*/  SEL R12, R12, RZ, P1 ;  /* 0x000000ff0c0c7207 */ /* 0x000fe20000800000 */
[----:B------:R-:W-:Y:S02]  /*07d0*/  IMAD.U32 R24, R24, 0x4, R23 ;  /* 0x0000000418187824 */ /* 0x000fe400078e0017 */
[----:B-----5:R-:W-:Y:S01]  /*07e0*/  VIADD R2, R18, 0xfffffffa ;  /* 0xfffffffa12027836 */ /* 0x020fe20000000000 */
[----:B------:R-:W-:Y:S01]  /*07f0*/  ISETP.GE.U32.AND P3, PT, R13, -0x4, PT ;  /* 0xfffffffc0d00780c */ /* 0x000fe20003f66070 */
[--C-:B------:R-:W-:Y:S01]  /*0800*/  IMAD R3, R26, 0xa, R19.reuse ;  /* 0x0000000a1a037824 */ /* 0x100fe200078e0213 */
[----:B------:R-:W-:Y:S01]  /*0810*/  SEL R12, R12, RZ, P2 ;  /* 0x000000ff0c0c7207 */ /* 0x000fe20001000000 */
[----:B------:R-:W-:Y:S01]  /*0820*/  IMAD R19, R24, 0x4, R19 ;  /* 0x0000000418137824 */ /* 0x000fe200078e0213 */
[----:B------:R-:W-:Y:S01]  /*0830*/  ISETP.GE.U32.AND P1, PT, R2, -0x4, PT ;  /* 0xfffffffc0200780c */ /* 0x000fe20003f26070 */
[----:B------:R-:W-:Y:S01]  /*0840*/  VIADD R11, R15, 0xfffffffa ;  /* 0xfffffffa0f0b7836 */ /* 0x000fe20000000000 */
[----:B------:R-:W-:Y:S01]  /*0850*/  SEL R12, R12, RZ, P3 ;  /* 0x000000ff0c0c7207 */ /* 0x000fe20001800000 */
[----:B------:R-:W-:Y:S01]  /*0860*/  IMAD R2, R3, 0xa, R18 ;  /* 0x0000000a03027824 */ /* 0x000fe200078e0212 */
[----:B------:R-:W-:Y:S01]  /*0870*/  LEA R18, R19, R18, 0x2 ;  /* 0x0000001213127211 */ /* 0x000fe200078e10ff */
[----:B------:R-:W-:Y:S01]  /*0880*/  VIADD R3, R17, 0xfffffffa ;  /* 0xfffffffa11037836 */ /* 0x000fe20000000000 */
[----:B------:R-:W-:Y:S01]  /*0890*/  ISETP.GE.U32.AND P2, PT, R11, -0x4, PT ;  /* 0xfffffffc0b00780c */ /* 0x000fe20003f46070 */
[--C-:B------:R-:W-:Y:S01]  /*08a0*/  IMAD R2, R2, 0xa, R15.reuse ;  /* 0x0000000a02027824 */ /* 0x100fe200078e020f */
[----:B------:R-:W-:Y:S01]  /*08b0*/  SEL R12, R12, RZ, P1 ;  /* 0x000000ff0c0c7207 */ /* 0x000fe20000800000 */
[----:B------:R-:W-:Y:S01]  /*08c0*/  IMAD R18, R18, 0x4, R15 ;  /* 0x0000000412127824 */ /* 0x000fe200078e020f */
[----:B------:R-:W-:Y:S01]  /*08d0*/  ISETP.GE.U32.AND P3, PT, R3, -0x4, PT ;  /* 0xfffffffc0300780c */ /* 0x000fe20003f66070 */
[----:B------:R-:W-:Y:S01]  /*08e0*/  VIADD R11, R16, 0xfffffffa ;  /* 0xfffffffa100b7836 */ /* 0x000fe20000000000 */
[----:B------:R-:W-:Y:S01]  /*08f0*/  SEL R12, R12, RZ, P2 ;  /* 0x000000ff0c0c7207 */ /* 0x000fe20001000000 */
[--C-:B------:R-:W-:Y:S01]  /*0900*/  IMAD R3, R2, 0xa, R17.reuse ;  /* 0x0000000a02037824 */ /* 0x100fe200078e0211 */
[----:B------:R-:W-:Y:S01]  /*0910*/  ISETP.NE.AND P2, PT, R14, R9, PT ;  /* 0x000000090e00720c */ /* 0x000fe20003f45270 */
[----:B------:R-:W-:Y:S01]  /*0920*/  IMAD.U32 R17, R18, 0x4, R17 ;  /* 0x0000000412117824 */ /* 0x000fe200078e0011 */
[----:B------:R-:W-:Y:S01]  /*0930*/  VIADDMNMX.U32 R11, R20, 0xfffffffa, R11, PT ;  /* 0xfffffffa140b7846 */ /* 0x000fe2000380000b */
[--C-:B------:R-:W-:Y:S01]  /*0940*/  IMAD R3, R3, 0xa, R16.reuse ;  /* 0x0000000a03037824 */ /* 0x100fe200078e0210 */
[----:B------:R-:W-:Y:S01]  /*0950*/  SEL R12, R12, RZ, P3 ;  /* 0x000000ff0c0c7207 */ /* 0x000fe20001800000 */
[----:B------:R-:W-:Y:S01]  /*0960*/  IMAD R13, R17, 0x4, R16 ;  /* 0x00000004110d7824 */ /* 0x000fe200078e0210 */
[----:B------:R-:W-:Y:S01]  /*0970*/  ISETP.GE.U32.AND P1, PT, R11, -0x4, PT ;  /* 0xfffffffc0b00780c */ /* 0x000fe20003f26070 */
[----:B------:R-:W-:-:S02]  /*0980*/  IMAD R3, R3, 0xa, R20 ;  /* 0x0000000a03037824 */ /* 0x000fc400078e0214 */
[----:B------:R-:W-:Y:S01]  /*0990*/  IMAD.U32 R13, R13, 0x4, R20 ;  /* 0x000000040d0d7824 */ /* 0x000fe200078e0014 */
[----:B------:R-:W-:Y:S01]  /*09a0*/  SEL R12, R12, RZ, P1 ;  /* 0x000000ff0c0c7207 */ /* 0x000fe20000800000 */
[----:B------:R-:W-:Y:S02]  /*09b0*/  VIADD R11, R3, 0xff567539 ;  /* 0xff567539030b7836 */ /* 0x000fe40000000000 */
[----:B------:R-:W-:Y:S01]  /*09c0*/  VIADD R13, R13, 0xffff5556 ;  /* 0xffff55560d0d7836 */ /* 0x000fe20000000000 */
[----:B------:R-:W-:Y:S06]  /*09d0*/  @P2 BRA `(.L_x_10) ;  /* 0xfffffffc002c2947 */ /* 0x000fec000383ffff */
[----:B------:R-:W-:-:S07]  /*09e0*/  IMAD.MOV.U32 R4, RZ, RZ, R9 ;  /* 0x000000ffff047224 */ /* 0x000fce00078e0009 */
.L_x_9:
[----:B------:R-:W-:-:S13]  /*09f0*/  ISETP.NE.AND P1, PT, R21, RZ, PT ;  /* 0x000000ff1500720c */ /* 0x000fda0003f25270 */
[----:B------:R-:W-:Y:S05]  /*0a00*/  @!P1 BRA `(.L_x_11) ;  /* 0x0000000000f89947 */ /* 0x000fea0003800000 */
[----:B------:R-:W-:Y:S01]  /*0a10*/  ISETP.NE.AND P3, PT, R22, RZ, PT ;  /* 0x000000ff1600720c */ /* 0x000fe20003f65270 */
[----:B------:R-:W-:-:S12]  /*0a20*/  @!P0 BRA `(.L_x_12) ;  /* 0x0000000000708947 */ /* 0x000fd80003800000 */
[----:B------:R-:W0:Y:S01]  /*0a30*/  LDC.64 R2, c[0x0][0x380] ;  /* 0x0000e000ff027b82 */ /* 0x000e220000000a00 */
[----:B------:R-:W-:-:S04]  /*0a40*/  IMAD.IADD R5, R4, 0x1, R7 ;  /* 0x0000000104057824 */ /* 0x000fc800078e0207 */
[----:B0-----:R-:W-:-:S05]  /*0a50*/  IMAD.WIDE R2, R5, 0x4, R2 ;  /* 0x0000000405027825 */ /* 0x001fca00078e0202 */
[----:B------:R-:W2:Y:S04]  /*0a60*/  LDG.E R14, desc[UR6][R2.64] ;  /* 0x00000006020e7981 */ /* 0x000ea8000c1e1900 */
[----:B------:R-:W3:Y:S04]  /*0a70*/  LDG.E R16, desc[UR6][R2.64+0x4] ;  /* 0x0000040602107981 */ /* 0x000ee8000c1e1900 */
[----:B------:R-:W4:Y:S04]  /*0a80*/  LDG.E R18, desc[UR6][R2.64+0x8] ;  /* 0x0000080602127981 */ /* 0x000f28000c1e1900 */
[----:B------:R-:W5:Y:S01]  /*0a90*/  LDG.E R20, desc[UR6][R2.64+0xc] ;  /* 0x00000c0602147981 */ /* 0x000f62000c1e1900 */
[----:B------:R-:W-:Y:S01]  /*0aa0*/  VIADD R4, R4, 0x4 ;  /* 0x0000000404047836 */ /* 0x000fe20000000000 */
[----:B--2---:R-:W-:Y:S01]  /*0ab0*/  IADD3 R5, PT, PT, R14, -0x6, RZ ;  /* 0xfffffffa0e057810 */ /* 0x004fe20007ffe0ff */
[----:B------:R-:W-:-:S02]  /*0ac0*/  IMAD R17, R13, 0x4, R14 ;  /* 0x000000040d117824 */ /* 0x000fc400078e020e */
[----:B------:R-:W-:Y:S01]  /*0ad0*/  IMAD R11, R11, 0xa, R14 ;  /* 0x0000000a0b0b7824 */ /* 0x000fe200078e020e */
[----:B------:R-:W-:Y:S01]  /*0ae0*/  ISETP.GE.U32.AND P1, PT, R5, -0x4, PT ;  /* 0xfffffffc0500780c */ /* 0x000fe20003f26070 */
[--C-:B---3--:R-:W-:Y:S02]  /*0af0*/  IMAD.U32 R5, R17, 0x4, R16.reuse ;  /* 0x0000000411057824 */ /* 0x108fe400078e0010 */
[----:B------:R-:W-:Y:S01]  /*0b00*/  VIADD R13, R16, 0xfffffffa ;  /* 0xfffffffa100d7836 */ /* 0x000fe20000000000 */
[----:B------:R-:W-:Y:S01]  /*0b10*/  SEL R12, R12, RZ, P1 ;  /* 0x000000ff0c0c7207 */ /* 0x000fe20000800000 */
[----:B----4-:R-:W-:Y:S02]  /*0b20*/  VIADD R15, R18, 0xfffffffa ;  /* 0xfffffffa120f7836 */ /* 0x010fe40000000000 */
[----:B------:R-:W-:Y:S01]  /*0b30*/  IMAD R11, R11, 0xa, R16 ;  /* 0x0000000a0b0b7824 */ /* 0x000fe200078e0210 */
[----:B------:R-:W-:Y:S01]  /*0b40*/  ISETP.GE.U32.AND P2, PT, R13, -0x4, PT ;  /* 0xfffffffc0d00780c */ /* 0x000fe20003f46070 */
[--C-:B------:R-:W-:Y:S01]  /*0b50*/  IMAD R5, R5, 0x4, R18.reuse ;  /* 0x0000000405057824 */ /* 0x100fe200078e0212 */
[----:B-----5:R-:W-:Y:S01]  /*0b60*/  VIADDMNMX.U32 R15, R20, 0xfffffffa, R15, PT ;  /* 0xfffffffa140f7846 */ /* 0x020fe2000380000f */
[----:B------:R-:W-:Y:S01]  /*0b70*/  IMAD R11, R11, 0xa, R18 ;  /* 0x0000000a0b0b7824 */ /* 0x000fe200078e0212 */
[----:B------:R-:W-:-:S02]  /*0b80*/  SEL R12, R12, RZ, P2 ;  /* 0x000000ff0c0c7207 */ /* 0x000fc40001000000 */
[----:B------:R-:W-:Y:S01]  /*0b90*/  LEA R13, R5, R20, 0x2 ;  /* 0x00000014050d7211 */ /* 0x000fe200078e10ff */
[----:B------:R-:W-:Y:S01]  /*0ba0*/  IMAD R11, R11, 0xa, R20 ;  /* 0x0000000a0b0b7824 */ /* 0x000fe200078e0214 */
[----:B------:R-:W-:-:S03]  /*0bb0*/  ISETP.GE.U32.AND P1, PT, R15, -0x4, PT ;  /* 0xfffffffc0f00780c */ /* 0x000fc60003f26070 */
[----:B------:R-:W-:Y:S01]  /*0bc0*/  VIADD R11, R11, 0xfffffba9 ;  /* 0xfffffba90b0b7836 */ /* 0x000fe20000000000 */
[----:B------:R-:W-:Y:S01]  /*0bd0*/  SEL R12, R12, RZ, P1 ;  /* 0x000000ff0c0c7207 */ /* 0x000fe20000800000 */
[----:B------:R-:W-:-:S08]  /*0be0*/  VIADD R13, R13, 0xffffff56 ;  /* 0xffffff560d0d7836 */ /* 0x000fd00000000000 */
.L_x_12:
[----:B------:R-:W-:Y:S05]  /*0bf0*/  @!P3 BRA `(.L_x_11) ;  /* 0x00000000007cb947 */ /* 0x000fea0003800000 */
[----:B------:R-:W-:Y:S02]  /*0c00*/  ISETP.NE.AND P1, PT, R22, 0x1, PT ;  /* 0x000000011600780c */ /* 0x000fe40003f25270 */
[----:B------:R-:W-:-:S11]  /*0c10*/  LOP3.LUT P3, RZ, R6, 0x1, RZ, 0xc0, !PT ;  /* 0x0000000106ff7812 */ /* 0x000fd6000786c0ff */
[----:B------:R-:W0:Y:S01]  /*0c20*/  @P1 LDC.64 R14, c[0x0][0x380] ;  /* 0x0000e000ff0e1b82 */ /* 0x000e220000000a00 */
[C---:B------:R-:W-:Y:S02]  /*0c30*/  @P1 IMAD.IADD R5, R4.reuse, 0x1, R7 ;  /* 0x0000000104051824 */ /* 0x040fe400078e0207 */
[----:B------:R-:W-:-:S05]  /*0c40*/  @P1 VIADD R4, R4, 0x2 ;  /* 0x0000000204041836 */ /* 0x000fca0000000000 */
[----:B------:R-:W1:Y:S01]  /*0c50*/  @P3 LDC.64 R2, c[0x0][0x380] ;  /* 0x0000e000ff023b82 */ /* 0x000e620000000a00 */
[----:B0-----:R-:W-:Y:S01]  /*0c60*/  @P1 IMAD.WIDE R14, R5, 0x4, R14 ;  /* 0x00000004050e1825 */ /* 0x001fe200078e020e */
[----:B------:R-:W-:-:S04]  /*0c70*/  @P3 IADD3 R5, PT, PT, R4, R7, RZ ;  /* 0x0000000704053210 */ /* 0x000fc80007ffe0ff */
[----:B------:R-:W2:Y:S04]  /*0c80*/  @P1 LDG.E R16, desc[UR6][R14.64] ;  /* 0x000000060e101981 */ /* 0x000ea8000c1e1900 */
[----:B------:R-:W3:Y:S01]  /*0c90*/  @P1 LDG.E R17, desc[UR6][R14.64+0x4] ;  /* 0x000004060e111981 */ /* 0x000ee2000c1e1900 */
[----:B-1----:R-:W-:-:S06]  /*0ca0*/  @P3 IMAD.WIDE R2, R5, 0x4, R2 ;  /* 0x0000000405023825 */ /* 0x002fcc00078e0202 */
[----:B------:R-:W4:Y:S01]  /*0cb0*/  @P3 LDG.E R2, desc[UR6][R2.64] ;  /* 0x0000000602023981 */ /* 0x000f22000c1e1900 */
[----:B--2---:R-:W-:Y:S02]  /*0cc0*/  @P1 VIADD R4, R16, 0xfffffffa ;  /* 0xfffffffa10041836 */ /* 0x004fe40000000000 */
[--C-:B------:R-:W-:Y:S02]  /*0cd0*/  @P1 IMAD R5, R11, 0xa, R16.reuse ;  /* 0x0000000a0b051824 */ /* 0x100fe400078e0210 */
[----:B------:R-:W-:Y:S01]  /*0ce0*/  @P1 IMAD R16, R13, 0x4, R16 ;  /* 0x000000040d101824 */ /* 0x000fe200078e0210 */
[----:B---3--:R-:W-:Y:S01]  /*0cf0*/  @P1 VIADDMNMX.U32 R4, R17, 0xfffffffa, R4, PT ;  /* 0xfffffffa11041846 */ /* 0x008fe20003800004 */
[--C-:B------:R-:W-:Y:S02]  /*0d00*/  @P1 IMAD R5, R5, 0xa, R17.reuse ;  /* 0x0000000a05051824 */ /* 0x100fe400078e0211 */
[----:B------:R-:W-:Y:S01]  /*0d10*/  @P1 IMAD.U32 R16, R16, 0x4, R17 ;  /* 0x0000000410101824 */ /* 0x000fe200078e0011 */
[----:B------:R-:W-:Y:S01]  /*0d20*/  @P1 ISETP.GE.U32.AND P2, PT, R4, -0x4, PT ;  /* 0xfffffffc0400180c */ /* 0x000fe20003f46070 */
[----:B------:R-:W-:-:S02]  /*0d30*/  @P1 VIADD R11, R5, 0xfffffff5 ;  /* 0xfffffff5050b1836 */ /* 0x000fc40000000000 */
[----:B----4-:R-:W-:Y:S01]  /*0d40*/  @P3 VIADD R5, R2, 0xfffffffa ;  /* 0xfffffffa02053836 */ /* 0x010fe20000000000 */
[----:B------:R-:W-:Y:S01]  /*0d50*/  @P1 SEL R4, R12, RZ, P2 ;  /* 0x000000ff0c041207 */ /* 0x000fe20001000000 */
[----:B------:R-:W-:Y:S01]  /*0d60*/  @P3 IMAD R3, R11, 0xa, R2 ;  /* 0x0000000a0b033824 */ /* 0x000fe200078e0202 */
[----:B------:R-:W-:Y:S02]  /*0d70*/  @P1 IADD3 R13, PT, PT, R16, -0xa, RZ ;  /* 0xfffffff6100d1810 */ /* 0x000fe40007ffe0ff */
[----:B------:R-:W-:Y:S01]  /*0d80*/  @P1 PRMT R12, R4, 0x7610, R12 ;  /* 0x00007610040c1816 */ /* 0x000fe2000000000c */
[----:B------:R-:W-:Y:S01]  /*0d90*/  @P3 VIADD R11, R3, 0xffffffff ;  /* 0xffffffff030b3836 */ /* 0x000fe20000000000 */
[----:B------:R-:W-:Y:S01]  /*0da0*/  @P3 ISETP.GE.U32.AND P1, PT, R5, -0x4, PT ;  /* 0xfffffffc0500380c */ /* 0x000fe20003f26070 */
[----:B------:R-:W-:-:S03]  /*0db0*/  @P3 IMAD R2, R13, 0x4, R2 ;  /* 0x000000040d023824 */ /* 0x000fc600078e0202 */
[----:B------:R-:W-:Y:S01]  /*0dc0*/  @P3 SEL R4, R12, RZ, P1 ;  /* 0x000000ff0c043207 */ /* 0x000fe20000800000 */
[----:B------:R-:W-:-:S03]  /*0dd0*/  @P3 VIADD R13, R2, 0xfffffffe ;  /* 0xfffffffe020d3836 */ /* 0x000fc60000000000 */
[----:B------:R-:W-:-:S07]  /*0de0*/  @P3 PRMT R12, R4, 0x7610, R12 ;  /* 0x00007610040c3816 */ /* 0x000fce000000000c */
.L_x_11:
[----:B------:R-:W-:Y:S01]  /*0df0*/  LOP3.LUT P1, RZ, R12, 0xff, RZ, 0xc0, !PT ;  /* 0x000000ff0cff7812 */ /* 0x000fe2000782c0ff */
[----:B------:R-:W-:-:S12]  /*0e00*/  BSSY.RECONVERGENT B1, `(.L_x_13) ;  /* 0x0000009000017945 */ /* 0x000fd80003800200 */
[----:B------:R-:W-:Y:S05]  /*0e10*/  @!P1 BRA `(.L_x_14) ;  /* 0x00000000000c9947 */ /* 0x000fea0003800000 */
[----:B------:R-:W-:-:S05]  /*0e20*/  IMAD R13, R13, 0x4, R0 ;  /* 0x000000040d0d7824 */ /* 0x000fca00078e0200 */
[----:B------:R0:W-:Y:S01]  /*0e30*/  ATOMS.POPC.INC.32 RZ, [R13+URZ] ;  /* 0x000000000dff7f8c */ /* 0x0001e2000d8000ff */
[----:B------:R-:W-:Y:S05]  /*0e40*/  BRA `(.L_x_15) ;  /* 0x0000000000107947 */ /* 0x000fea0003800000 */
.L_x_14:
[----:B------:R-:W0:Y:S01]  /*0e50*/  LDC.64 R2, c[0x0][0x388] ;  /* 0x0000e200ff027b82 */ /* 0x000e220000000a00 */
[----:B------:R-:W-:Y:S02]  /*0e60*/  IMAD.MOV.U32 R5, RZ, RZ, 0x1 ;  /* 0x00000001ff057424 */ /* 0x000fe400078e00ff */
[----:B0-----:R-:W-:-:S05]  /*0e70*/  IMAD.WIDE R2, R11, 0x4, R2 ;  /* 0x000000040b027825 */ /* 0x001fca00078e0202 */
[----:B------:R1:W-:Y:S02]  /*0e80*/  REDG.E.ADD.STRONG.GPU desc[UR6][R2.64], R5 ;  /* 0x000000050200798e */ /* 0x0003e4000c12e106 */
.L_x_15:
[----:B------:R-:W-:Y:S05]  /*0e90*/  BSYNC.RECONVERGENT B1 ;  /* 0x0000000000017941 */ /* 0x000fea0003800200 */
.L_x_13:
[----:B------:R-:W-:-:S04]  /*0ea0*/  IADD3 R7, PT, PT, R8, R7, RZ ;  /* 0x0000000708077210 */ /* 0x000fc80007ffe0ff */
[----:B------:R-:W-:-:S13]  /*0eb0*/  ISETP.GT.AND P1, PT, R7, R10, PT ;  /* 0x0000000a0700720c */ /* 0x000fda0003f24270 */
[----:B------:R-:W-:Y:S05]  /*0ec0*/  @!P1 BRA `(.L_x_16) ;  /* 0xfffffff400c89947 */ /* 0x000fea000383ffff */
.L_x_6:
[----:B------:R-:W-:Y:S05]  /*0ed0*/  BSYNC.RECONVERGENT B0 ;  /* 0x0000000000007941 */ /* 0x000fea0003800200 */
.L_x_5:
[----:B01----:R-:W0:Y:S02]  /*0ee0*/  LDC R4, c[0x0][0x394] ;  /* 0x0000e500ff047b82 */ /* 0x003e240000000800 */
[----:B0-----:R-:W-:-:S13]  /*0ef0*/  ISETP.GE.AND P0, PT, R4, 0x1, PT ;  /* 0x000000010400780c */ /* 0x001fda0003f06270 */
[----:B------:R-:W-:Y:S05]  /*0f00*/  @!P0 EXIT ;  /* 0x000000000000894d */ /* 0x000fea0003800000 */
[----:B------:R-:W-:-:S13]  /*0f10*/  ISETP.GE.AND P0, PT, R6, 0x1, PT ;  /* 0x000000010600780c */ /* 0x000fda0003f06270 */
[----:B------:R-:W-:Y:S05]  /*0f20*/  @!P0 BRA `(.L_x_17) ;  /* 0x0000001000188947 */ /* 0x000fea0003800000 */
[C---:B------:R-:W-:Y:S01]  /*0f30*/  LOP3.LUT R12, R6.reuse, 0x7ffffffc, RZ, 0xc0, !PT ;  /* 0x7ffffffc060c7812 */ /* 0x040fe200078ec0ff */
[----:B------:R-:W-:Y:S01]  /*0f40*/  IMAD.MOV.U32 R13, RZ, RZ, RZ ;  /* 0x000000ffff0d7224 */ /* 0x000fe200078e00ff */
[----:B------:R-:W-:-:S03]  /*0f50*/  LOP3.LUT R14, R6, 0x3, RZ, 0xc0, !PT ;  /* 0x00000003060e7812 */ /* 0x000fc600078ec0ff */
[----:B------:R-:W-:-:S07]  /*0f60*/  IMAD.MOV R12, RZ, RZ, -R12 ;  /* 0x000000ffff0c7224 */ /* 0x000fce00078e0a0c */
.L_x_23:
[----:B------:R-:W0:Y:S01]  /*0f70*/  LDCU UR5, c[0x0][0x39c] ;  /* 0x00007380ff0577ac */ /* 0x000e220008000800 */
[----:B------:R-:W-:Y:S01]  /*0f80*/  IMAD.MOV.U32 R6, RZ, RZ, 0x1 ;  /* 0x00000001ff067424 */ /* 0x000fe200078e00ff */
[----:B------:R-:W1:Y:S01]  /*0f90*/  LDCU UR4, c[0x0][0x394] ;  /* 0x00007280ff0477ac */ /* 0x000e620008000800 */
[----:B0-----:R-:W-:Y:S01]  /*0fa0*/  UISETP.GE.U32.AND UP0, UPT, UR5, 0x4, UPT ;  /* 0x000000040500788c */ /* 0x001fe2000bf06070 */
[----:B-1----:R-:W-:-:S08]  /*0fb0*/  IMAD.U32 R11, RZ, RZ, UR4 ;  /* 0x00000004ff0b7e24 */ /* 0x002fd0000f8e00ff */
[----:B------:R-:W-:Y:S05]  /*0fc0*/  BRA.U !UP0, `(.L_x_18) ;  /* 0x00000009081c7547 */ /* 0x000fea000b800000 */
[----:B------:R-:W-:Y:S01]  /*0fd0*/  BSSY.RECONVERGENT B0, `(.L_x_19) ;  /* 0x0000084000007945 */ /* 0x000fe20003800200 */
[----:B------:R-:W-:Y:S01]  /*0fe0*/  IABS R15, R13 ;  /* 0x0000000d000f7213 */ /* 0x000fe20000000000 */
[----:B------:R-:W-:Y:S01]  /*0ff0*/  IMAD.MOV.U32 R10, RZ, RZ, RZ ;  /* 0x000000ffff0a7224 */ /* 0x000fe200078e00ff */
[----:B------:R-:W-:Y:S01]  /*1000*/  MOV R16, R12 ;  /* 0x0000000c00107202 */ /* 0x000fe20000000f00 */
[----:B------:R-:W-:-:S07]  /*1010*/  IMAD.U32 R11, RZ, RZ, UR4 ;  /* 0x00000004ff0b7e24 */ /* 0x000fce000f8e00ff */
.L_x_20:
[----:B------:R-:W-:Y:S01]  /*1020*/  SHF.R.S32.HI R2, RZ, 0x1f, R11 ;  /* 0x0000001fff027819 */ /* 0x000fe2000001140b */
[----:B------:R-:W-:-:S03]  /*1030*/  VIADD R16, R16, 0x4 ;  /* 0x0000000410107836 */ /* 0x000fc60000000000 */
[CC--:B------:R-:W-:Y:S02]  /*1040*/  LEA.HI R18, R2.reuse, R11.reuse, RZ, 0x2 ;  /* 0x0000000b02127211 */ /* 0x0c0fe400078f10ff */
[CC--:B------:R-:W-:Y:S02]  /*1050*/  LEA.HI R22, R2.reuse, R11.reuse, RZ, 0x6 ;  /* 0x0000000b02167211 */ /* 0x0c0fe400078f30ff */
[----:B------:R-:W-:Y:S02]  /*1060*/  LEA.HI R20, R2, R11, RZ, 0x4 ;  /* 0x0000000b02147211 */ /* 0x000fe400078f20ff */
[----:B------:R-:W-:Y:S02]  /*1070*/  SHF.R.S32.HI R18, RZ, 0x2, R18 ;  /* 0x00000002ff127819 */ /* 0x000fe40000011412 */
[----:B------:R-:W-:Y:S02]  /*1080*/  SHF.R.S32.HI R22, RZ, 0x6, R22 ;  /* 0x00000006ff167819 */ /* 0x000fe40000011416 */
[----:B------:R-:W-:-:S02]  /*1090*/  SHF.R.S32.HI R20, RZ, 0x4, R20 ;  /* 0x00000004ff147819 */ /* 0x000fc40000011414 */
[----:B------:R-:W-:Y:S02]  /*10a0*/  IABS R23, R18 ;  /* 0x0000001200177213 */ /* 0x000fe40000000000 */
[----:B------:R-:W-:Y:S02]  /*10b0*/  IABS R19, R22 ;  /* 0x0000001600137213 */ /* 0x000fe40000000000 */
[----:B------:R-:W-:Y:S01]  /*10c0*/  IABS R17, R20 ;  /* 0x0000001400117213 */ /* 0x000fe20000000000 */
[----:B------:R-:W0:Y:S01]  /*10d0*/  I2F.RP R8, R23 ;  /* 0x0000001700087306 */ /* 0x000e220000209400 */
[----:B------:R-:W-:-:S04]  /*10e0*/  LEA.HI R11, R2, R11, RZ, 0x8 ;  /* 0x0000000b020b7211 */ /* 0x000fc800078f40ff */
[----:B------:R-:W-:-:S03]  /*10f0*/  SHF.R.S32.HI R11, RZ, 0x8, R11 ;  /* 0x00000008ff0b7819 */ /* 0x000fc6000001140b */
[----:B------:R-:W1:Y:S01]  /*1100*/  I2F.RP R24, R19 ;  /* 0x0000001300187306 */ /* 0x000e620000209400 */
[----:B------:R-:W-:-:S07]  /*1110*/  IABS R21, R11 ;  /* 0x0000000b00157213 */ /* 0x000fce0000000000 */
[----:B------:R-:W2:Y:S08]  /*1120*/  I2F.RP R9, R17 ;  /* 0x0000001100097306 */ /* 0x000eb00000209400 */
[----:B------:R-:W-:Y:S08]  /*1130*/  I2F.RP R25, R21 ;  /* 0x0000001500197306 */ /* 0x000ff00000209400 */
[----:B0-----:R-:W0:Y:S08]  /*1140*/  MUFU.RCP R8, R8 ;  /* 0x0000000800087308 */ /* 0x001e300000001000 */
[----:B-1----:R-:W1:Y:S08]  /*1150*/  MUFU.RCP R24, R24 ;  /* 0x0000001800187308 */ /* 0x002e700000001000 */
[----:B--2---:R-:W2:Y:S01]  /*1160*/  MUFU.RCP R9, R9 ;  /* 0x0000000900097308 */ /* 0x004ea20000001000 */
[----:B0-----:R-:W-:-:S07]  /*1170*/  VIADD R2, R8, 0xffffffe ;  /* 0x0ffffffe08027836 */ /* 0x001fce0000000000 */
[----:B------:R-:W0:Y:S01]  /*1180*/  MUFU.RCP R25, R25 ;  /* 0x0000001900197308 */ /* 0x000e220000001000 */
[----:B-1----:R-:W-:-:S07]  /*1190*/  VIADD R6, R24, 0xffffffe ;  /* 0x0ffffffe18067836 */ /* 0x002fce0000000000 */
[----:B------:R1:W3:Y:S01]  /*11a0*/  F2I.FTZ.U32.TRUNC.NTZ R3, R2 ;  /* 0x0000000200037305 */ /* 0x0002e2000021f000 */
[----:B--2---:R-:W-:-:S07]  /*11b0*/  VIADD R4, R9, 0xffffffe ;  /* 0x0ffffffe09047836 */ /* 0x004fce0000000000 */
[----:B------:R2:W4:Y:S01]  /*11c0*/  F2I.FTZ.U32.TRUNC.NTZ R7, R6 ;  /* 0x0000000600077305 */ /* 0x000522000021f000 */
[----:B0-----:R-:W-:Y:S01]  /*11d0*/  IADD3 R8, PT, PT, R25, 0xffffffe, RZ ;  /* 0x0ffffffe19087810 */ /* 0x001fe20007ffe0ff */
[----:B-1----:R-:W-:Y:S02]  /*11e0*/  IMAD.MOV.U32 R2, RZ, RZ, RZ ;  /* 0x000000ffff027224 */ /* 0x002fe400078e00ff */
[----:B---3--:R-:W-:-:S04]  /*11f0*/  IMAD.MOV R24, RZ, RZ, -R3 ;  /* 0x000000ffff187224 */ /* 0x008fc800078e0a03 */
[----:B------:R0:W1:Y:S01]  /*1200*/  F2I.FTZ.U32.TRUNC.NTZ R5, R4 ;  /* 0x0000000400057305 */ /* 0x000062000021f000 */
[----:B--2---:R-:W-:Y:S02]  /*1210*/  HFMA2 R6, -RZ, RZ, 0, 0 ;  /* 0x00000000ff067431 */ /* 0x004fe400000001ff */
[----:B------:R-:W-:Y:S02]  /*1220*/  IMAD R25, R24, R23, RZ ;  /* 0x0000001718197224 */ /* 0x000fe400078e02ff */
[----:B----4-:R-:W-:-:S03]  /*1230*/  IMAD.MOV R27, RZ, RZ, -R7 ;  /* 0x000000ffff1b7224 */ /* 0x010fc600078e0a07 */
[----:B------:R-:W2:Y:S01]  /*1240*/  F2I.FTZ.U32.TRUNC.NTZ R9, R8 ;  /* 0x0000000800097305 */ /* 0x000ea2000021f000 */
[----:B0-----:R-:W-:Y:S02]  /*1250*/  IMAD.MOV.U32 R4, RZ, RZ, RZ ;  /* 0x000000ffff047224 */ /* 0x001fe400078e00ff */
[----:B------:R-:W-:Y:S02]  /*1260*/  IMAD.MOV.U32 R24, RZ, RZ, R27 ;  /* 0x000000ffff187224 */ /* 0x000fe400078e001b */
[----:B------:R-:W-:-:S04]  /*1270*/  IMAD.HI.U32 R2, R3, R25, R2 ;  /* 0x0000001903027227 */ /* 0x000fc800078e0002 */
[----:B-1----:R-:W-:Y:S02]  /*1280*/  IMAD.MOV R26, RZ, RZ, -R5 ;  /* 0x000000ffff1a7224 */ /* 0x002fe400078e0a05 */
[----:B------:R-:W-:Y:S02]  /*1290*/  IMAD R3, R24, R19, RZ ;  /* 0x0000001318037224 */ /* 0x000fe400078e02ff */
[----:B------:R-:W-:Y:S02]  /*12a0*/  IMAD R27, R26, R17, RZ ;  /* 0x000000111a1b7224 */ /* 0x000fe400078e02ff */
[----:B------:R-:W-:Y:S01]  /*12b0*/  IMAD.HI.U32 R6, R7, R3, R6 ;  /* 0x0000000307067227 */ /* 0x000fe200078e0006 */
[----:B------:R-:W-:Y:S02]  /*12c0*/  IABS R3, R13 ;  /* 0x0000000d00037213 */ /* 0x000fe40000000000 */
[----:B------:R-:W-:Y:S01]  /*12d0*/  IABS R7, R22 ;  /* 0x0000001600077213 */ /* 0x000fe20000000000 */
[----:B------:R-:W-:Y:S01]  /*12e0*/  IMAD.HI.U32 R24, R5, R27, R4 ;  /* 0x0000001b05187227 */ /* 0x000fe200078e0004 */
[----:B------:R-:W-:-:S03]  /*12f0*/  IABS R4, R18 ;  /* 0x0000001200047213 */ /* 0x000fc60000000000 */
[----:B--2---:R-:W-:Y:S02]  /*1300*/  IMAD.MOV R8, RZ, RZ, -R9 ;  /* 0x000000ffff087224 */ /* 0x004fe400078e0a09 */
[----:B------:R-:W-:Y:S02]  /*1310*/  IMAD.MOV R4, RZ, RZ, -R4 ;  /* 0x000000ffff047224 */ /* 0x000fe400078e0a04 */
[----:B------:R-:W-:-:S04]  /*1320*/  IMAD.HI.U32 R2, R2, R15, RZ ;  /* 0x0000000f02027227 */ /* 0x000fc800078e00ff */
[----:B------:R-:W-:Y:S02]  /*1330*/  IMAD R5, R8, R21, RZ ;  /* 0x0000001508057224 */ /* 0x000fe400078e02ff */
[----:B------:R-:W-:Y:S02]  /*1340*/  IMAD R4, R2, R4, R3 ;  /* 0x0000000402047224 */ /* 0x000fe400078e0203 */
[----:B------:R-:W-:Y:S02]  /*1350*/  IMAD.MOV.U32 R8, RZ, RZ, RZ ;  /* 0x000000ffff087224 */ /* 0x000fe400078e00ff */
[----:B------:R-:W-:Y:S01]  /*1360*/  IMAD.MOV R28, RZ, RZ, -R7 ;  /* 0x000000ffff1c7224 */ /* 0x000fe200078e0a07 */
[----:B------:R-:W-:Y:S01]  /*1370*/  ISETP.GT.U32.AND P0, PT, R23, R4, PT ;  /* 0x000000041700720c */ /* 0x000fe20003f04070 */
[----:B------:R-:W-:Y:S01]  /*1380*/  IMAD.HI.U32 R26, R9, R5, R8 ;  /* 0x00000005091a7227 */ /* 0x000fe200078e0008 */
[----:B------:R-:W-:Y:S02]  /*1390*/  IABS R8, R11 ;  /* 0x0000000b00087213 */ /* 0x000fe40000000000 */
[----:B------:R-:W-:Y:S01]  /*13a0*/  IABS R5, R20 ;  /* 0x0000001400057213 */ /* 0x000fe20000000000 */
[----:B------:R-:W-:Y:S01]  /*13b0*/  IMAD.HI.U32 R24, R24, R3, RZ ;  /* 0x0000000318187227 */ /* 0x000fe200078e00ff */
[----:B------:R-:W-:-:S03]  /*13c0*/  IADD3 R7, PT, PT, RZ, -R8, RZ ;  /* 0x80000008ff077210 */ /* 0x000fc60007ffe0ff */
[----:B------:R-:W-:-:S04]  /*13d0*/  IMAD.HI.U32 R8, R6, R3, RZ ;  /* 0x0000000306087227 */ /* 0x000fc800078e00ff */
[----:B------:R-:W-:Y:S02]  /*13e0*/  IMAD.MOV R5, RZ, RZ, -R5 ;  /* 0x000000ffff057224 */ /* 0x000fe400078e0a05 */
[----:B------:R-:W-:Y:S02]  /*13f0*/  IMAD R28, R8, R28, R3 ;  /* 0x0000001c081c7224 */ /* 0x000fe400078e0203 */
[----:B------:R-:W-:-:S03]  /*1400*/  IMAD.HI.U32 R6, R26, R3, RZ ;  /* 0x000000031a067227 */ /* 0x000fc600078e00ff */
[----:B------:R-:W-:Y:S01]  /*1410*/  ISETP.GT.U32.AND P5, PT, R19, R28, PT ;  /* 0x0000001c1300720c */ /* 0x000fe20003fa4070 */
[----:B------:R-:W-:Y:S02]  /*1420*/  IMAD R26, R24, R5, R3 ;  /* 0x00000005181a7224 */ /* 0x000fe400078e0203 */
[----:B------:R-:W-:Y:S02]  /*1430*/  @!P0 IMAD.IADD R4, R4, 0x1, -R23 ;  /* 0x0000000104048824 */ /* 0x000fe400078e0a17 */
[----:B------:R-:W-:Y:S01]  /*1440*/  IMAD R3, R6, R7, R3 ;  /* 0x0000000706037224 */ /* 0x000fe200078e0203 */
[----:B------:R-:W-:Y:S01]  /*1450*/  ISETP.GT.U32.AND P6, PT, R17, R26, PT ;  /* 0x0000001a1100720c */ /* 0x000fe20003fc4070 */
[----:B------:R-:W-:Y:S01]  /*1460*/  @!P0 VIADD R2, R2, 0x1 ;  /* 0x0000000102028836 */ /* 0x000fe20000000000 */
[----:B------:R-:W-:Y:S02]  /*1470*/  ISETP.GE.U32.AND P2, PT, R4, R23, PT ;  /* 0x000000170400720c */ /* 0x000fe40003f46070 */
[----:B------:R-:W-:-:S02]  /*1480*/  LOP3.LUT R4, R13, R18, RZ, 0x3c, !PT ;  /* 0x000000120d047212 */ /* 0x000fc400078e3cff */
[----:B------:R-:W-:Y:S01]  /*1490*/  ISETP.GT.U32.AND P1, PT, R21, R3, PT ;  /* 0x000000031500720c */ /* 0x000fe20003f24070 */
[----:B------:R-:W-:Y:S01]  /*14a0*/  @!P5 IMAD.IADD R28, R28, 0x1, -R19 ;  /* 0x000000011c1cd824 */ /* 0x000fe200078e0a13 */
[----:B------:R-:W-:Y:S01]  /*14b0*/  ISETP.GE.AND P3, PT, R4, RZ, PT ;  /* 0x000000ff0400720c */ /* 0x000fe20003f66270 */
[----:B------:R-:W-:Y:S01]  /*14c0*/  @!P5 VIADD R8, R8, 0x1 ;  /* 0x000000010808d836 */ /* 0x000fe20000000000 */
[----:B------:R-:W-:Y:S02]  /*14d0*/  ISETP.NE.AND P0, PT, R18, RZ, PT ;  /* 0x000000ff1200720c */ /* 0x000fe40003f05270 */
[----:B------:R-:W-:Y:S01]  /*14e0*/  LOP3.LUT R4, R13, R20, RZ, 0x3c, !PT ;  /* 0x000000140d047212 */ /* 0x000fe200078e3cff */
[----:B------:R-:W-:Y:S02]  /*14f0*/  @!P6 IMAD.IADD R26, R26, 0x1, -R17 ;  /* 0x000000011a1ae824 */ /* 0x000fe400078e0a11 */
[----:B------:R-:W-:Y:S01]  /*1500*/  @P2 VIADD R2, R2, 0x1 ;  /* 0x0000000102022836 */ /* 0x000fe20000000000 */
[----:B------:R-:W-:Y:S01]  /*1510*/  ISETP.GE.U32.AND P2, PT, R28, R19, PT ;  /* 0x000000131c00720c */ /* 0x000fe20003f46070 */
[----:B------:R-:W-:Y:S01]  /*1520*/  @!P6 VIADD R24, R24, 0x1 ;  /* 0x000000011818e836 */ /* 0x000fe20000000000 */
[----:B------:R-:W-:Y:S01]  /*1530*/  ISETP.GE.U32.AND P4, PT, R26, R17, PT ;  /* 0x000000111a00720c */ /* 0x000fe20003f86070 */
[----:B------:R-:W-:Y:S01]  /*1540*/  @!P1 IMAD.IADD R3, R3, 0x1, -R21 ;  /* 0x0000000103039824 */ /* 0x000fe200078e0a15 */
[----:B------:R-:W-:-:S02]  /*1550*/  ISETP.NE.AND P6, PT, R20, RZ, PT ;  /* 0x000000ff1400720c */ /* 0x000fc40003fc5270 */
[----:B------:R-:W-:Y:S02]  /*1560*/  @!P3 IADD3 R2, PT, PT, -R2, RZ, RZ ;  /* 0x000000ff0202b210 */ /* 0x000fe40007ffe1ff */
[----:B------:R-:W-:Y:S02]  /*1570*/  @!P0 LOP3.LUT R2, RZ, R18, RZ, 0x33, !PT ;  /* 0x00000012ff028212 */ /* 0x000fe400078e33ff */
[----:B------:R-:W-:Y:S02]  /*1580*/  ISETP.GE.U32.AND P0, PT, R3, R21, PT ;  /* 0x000000150300720c */ /* 0x000fe40003f06070 */
[----:B------:R-:W-:Y:S01]  /*1590*/  ISETP.GE.AND P3, PT, R4, RZ, PT ;  /* 0x000000ff0400720c */ /* 0x000fe20003f66270 */
[----:B------:R-:W-:Y:S01]  /*15a0*/  @P2 VIADD R8, R8, 0x1 ;  /* 0x0000000108082836 */ /* 0x000fe20000000000 */
[C---:B------:R-:W-:Y:S01]  /*15b0*/  LOP3.LUT R3, R13.reuse, R22, RZ, 0x3c, !PT ;  /* 0x000000160d037212 */ /* 0x040fe200078e3cff */
[----:B------:R-:W-:Y:S01]  /*15c0*/  @P4 VIADD R24, R24, 0x1 ;  /* 0x0000000118184836 */ /* 0x000fe20000000000 */
[----:B------:R-:W-:-:S02]  /*15d0*/  LOP3.LUT R4, R13, R11, RZ, 0x3c, !PT ;  /* 0x0000000b0d047212 */ /* 0x000fc400078e3cff */
[----:B------:R-:W-:Y:S02]  /*15e0*/  ISETP.GE.AND P5, PT, R3, RZ, PT ;  /* 0x000000ff0300720c */ /* 0x000fe40003fa6270 */
[----:B------:R-:W-:Y:S02]  /*15f0*/  ISETP.NE.AND P2, PT, R22, RZ, PT ;  /* 0x000000ff1600720c */ /* 0x000fe40003f45270 */
[----:B------:R-:W-:Y:S02]  /*1600*/  ISETP.GE.AND P4, PT, R4, RZ, PT ;  /* 0x000000ff0400720c */ /* 0x000fe40003f86270 */
[----:B------:R-:W-:Y:S01]  /*1610*/  @!P1 IADD3 R6, PT, PT, R6, 0x1, RZ ;  /* 0x0000000106069810 */ /* 0x000fe20007ffe0ff */
[----:B------:R-:W-:Y:S01]  /*1620*/  @!P3 IMAD.MOV R24, RZ, RZ, -R24 ;  /* 0x000000ffff18b224 */ /* 0x000fe200078e0a18 */
[----:B------:R-:W-:Y:S02]  /*1630*/  ISETP.NE.AND P1, PT, R11, RZ, PT ;  /* 0x000000ff0b00720c */ /* 0x000fe40003f25270 */
[----:B------:R-:W-:Y:S01]  /*1640*/  SHF.R.S32.HI R3, RZ, 0x1f, R2 ;  /* 0x0000001fff037819 */ /* 0x000fe20000011402 */
[----:B------:R-:W-:Y:S01]  /*1650*/  @P0 VIADD R6, R6, 0x1 ;  /* 0x0000000106060836 */ /* 0x000fe20000000000 */
[----:B------:R-:W-:Y:S01]  /*1660*/  @!P6 LOP3.LUT R24, RZ, R20, RZ, 0x33, !PT ;  /* 0x00000014ff18e212 */ /* 0x000fe200078e33ff */
[----:B------:R-:W-:Y:S01]  /*1670*/  @!P5 IMAD.MOV R8, RZ, RZ, -R8 ;  /* 0x000000ffff08d224 */ /* 0x000fe200078e0a08 */
[----:B------:R-:W-:-:S02]  /*1680*/  LEA.HI R3, R3, R2, RZ, 0x2 ;  /* 0x0000000203037211 */ /* 0x000fc400078f10ff */
[----:B------:R-:W-:Y:S01]  /*1690*/  SHF.R.S32.HI R5, RZ, 0x1f, R24 ;  /* 0x0000001fff057819 */ /* 0x000fe20000011418 */
[----:B------:R-:W-:Y:S01]  /*16a0*/  @!P4 IMAD.MOV R6, RZ, RZ, -R6 ;  /* 0x000000ffff06c224 */ /* 0x000fe200078e0a06 */
[----:B------:R-:W-:Y:S02]  /*16b0*/  @!P2 LOP3.LUT R8, RZ, R22, RZ, 0x33, !PT ;  /* 0x00000016ff08a212 */ /* 0x000fe400078e33ff */
[----:B------:R-:W-:Y:S02]  /*16c0*/  LOP3.LUT R3, R3, 0x7ffffffc, RZ, 0xc0, !PT ;  /* 0x7ffffffc03037812 */ /* 0x000fe400078ec0ff */
[----:B------:R-:W-:Y:S02]  /*16d0*/  LEA.HI R5, R5, R24, RZ, 0x2 ;  /* 0x0000001805057211 */ /* 0x000fe400078f10ff */
[----:B------:R-:W-:Y:S01]  /*16e0*/  @!P1 LOP3.LUT R6, RZ, R11, RZ, 0x33, !PT ;  /* 0x0000000bff069212 */ /* 0x000fe200078e33ff */
[----:B------:R-:W-:Y:S01]  /*16f0*/  IMAD.IADD R3, R2, 0x1, -R3 ;  /* 0x0000000102037824 */ /* 0x000fe200078e0a03 */
[----:B------:R-:W-:-:S02]  /*1700*/  SHF.R.S32.HI R7, RZ, 0x1f, R8 ;  /* 0x0000001fff077819 */ /* 0x000fc40000011408 */
[----:B------:R-:W-:Y:S01]  /*1710*/  LOP3.LUT R5, R5, 0x7ffffffc, RZ, 0xc0, !PT ;  /* 0x7ffffffc05057812 */ /* 0x000fe200078ec0ff */
[----:B------:R-:W-:Y:S01]  /*1720*/  IMAD R10, R10, 0xa, R3 ;  /* 0x0000000a0a0a7824 */ /* 0x000fe200078e0203 */
[----:B------:R-:W-:Y:S02]  /*1730*/  SHF.R.S32.HI R9, RZ, 0x1f, R6 ;  /* 0x0000001fff097819 */ /* 0x000fe40000011406 */
[----:B------:R-:W-:Y:S02]  /*1740*/  LEA.HI R7, R7, R8, RZ, 0x2 ;  /* 0x0000000807077211 */ /* 0x000fe400078f10ff */
[----:B------:R-:W-:Y:S02]  /*1750*/  IADD3 R5, PT, PT, R24, -R5, RZ ;  /* 0x8000000518057210 */ /* 0x000fe40007ffe0ff */
[----:B------:R-:W-:Y:S02]  /*1760*/  LEA.HI R9, R9, R6, RZ, 0x2 ;  /* 0x0000000609097211 */ /* 0x000fe400078f10ff */
[----:B------:R-:W-:Y:S01]  /*1770*/  LOP3.LUT R7, R7, 0x7ffffffc, RZ, 0xc0, !PT ;  /* 0x7ffffffc07077812 */ /* 0x000fe200078ec0ff */
[----:B------:R-:W-:Y:S01]  /*1780*/  IMAD R10, R10, 0xa, R5 ;  /* 0x0000000a0a0a7824 */ /* 0x000fe200078e0205 */
[----:B------:R-:W-:-:S02]  /*1790*/  ISETP.NE.AND P0, PT, R16, RZ, PT ;  /* 0x000000ff1000720c */ /* 0x000fc40003f05270 */
[----:B------:R-:W-:Y:S01]  /*17a0*/  LOP3.LUT R9, R9, 0xfffffffc, RZ, 0xc0, !PT ;  /* 0xfffffffc09097812 */ /* 0x000fe200078ec0ff */
[----:B------:R-:W-:-:S04]  /*17b0*/  IMAD.IADD R7, R8, 0x1, -R7 ;  /* 0x0000000108077824 */ /* 0x000fc800078e0a07 */
[----:B------:R-:W-:Y:S02]  /*17c0*/  IMAD.IADD R9, R6, 0x1, -R9 ;  /* 0x0000000106097824 */ /* 0x000fe400078e0a09 */
[----:B------:R-:W-:-:S04]  /*17d0*/  IMAD R10, R10, 0xa, R7 ;  /* 0x0000000a0a0a7824 */ /* 0x000fc800078e0207 */
[----:B------:R-:W-:-:S04]  /*17e0*/  IMAD R9, R10, 0xa, R9 ;  /* 0x0000000a0a097824 */ /* 0x000fc800078e0209 */
[----:B------:R-:W-:Y:S01]  /*17f0*/  VIADD R10, R9, 0x457 ;  /* 0x00000457090a7836 */ /* 0x000fe20000000000 */
[----:B------:R-:W-:Y:S06]  /*1800*/  @P0 BRA `(.L_x_20) ;  /* 0xfffffff800040947 */ /* 0x000fec000383ffff */
[----:B------:R-:W-:Y:S05]  /*1810*/  BSYNC.RECONVERGENT B0 ;  /* 0x0000000000007941 */ /* 0x000fea0003800200 */
.L_x_19:
[----:B------:R-:W-:-:S04]  /*1820*/  IMAD.MOV.U32 R3, RZ, RZ, 0xa ;  /* 0x0000000aff037424 */ /* 0x000fc800078e00ff */
[----:B------:R-:W-:-:S07]  /*1830*/  IMAD R6, R10, R3, 0x1 ;  /* 0x000000010a067424 */ /* 0x000fce00078e0203 */
.L_x_18:
[----:B------:R-:W-:Y:S01]  /*1840*/  ISETP.NE.AND P0, PT, R14, RZ, PT ;  /* 0x000000ff0e00720c */ /* 0x000fe20003f05270 */
[----:B------:R-:W-:-:S12]  /*1850*/  BSSY.RECONVERGENT B0, `(.L_x_21) ;  /* 0x0000063000007945 */ /* 0x000fd80003800200 */
[----:B------:R-:W-:Y:S05]  /*1860*/  @!P0 BRA `(.L_x_22) ;  /* 0x0000000400848947 */ /* 0x000fea0003800000 */
[----:B------:R-:W-:-:S04]  /*1870*/  SHF.R.S32.HI R2, RZ, 0x1f, R11 ;  /* 0x0000001fff027819 */ /* 0x000fc8000001140b */
[----:B------:R-:W-:-:S04]  /*1880*/  LEA.HI R3, R2, R11, RZ, 0x2 ;  /* 0x0000000b02037211 */ /* 0x000fc800078f10ff */
[----:B------:R-:W-:Y:S02]  /*1890*/  SHF.R.S32.HI R10, RZ, 0x2, R3 ;  /* 0x00000002ff0a7819 */ /* 0x000fe40000011403 */
[----:B------:R-:W-:Y:S02]  /*18a0*/  IABS R3, R13 ;  /* 0x0000000d00037213 */ /* 0x000fe40000000000 */
[-C--:B------:R-:W-:Y:S02]  /*18b0*/  IABS R9, R10.reuse ;  /* 0x0000000a00097213 */ /* 0x080fe40000000000 */
[----:B------:R-:W-:Y:S02]  /*18c0*/  IABS R16, R10 ;  /* 0x0000000a00107213 */ /* 0x000fe40000000000 */
[----:B------:R-:W0:Y:S08]  /*18d0*/  I2F.RP R7, R9 ;  /* 0x0000000900077306 */ /* 0x000e300000209400 */
[----:B0-----:R-:W0:Y:S02]  /*18e0*/  MUFU.RCP R7, R7 ;  /* 0x0000000700077308 */ /* 0x001e240000001000 */
[----:B0-----:R-:W-:-:S06]  /*18f0*/  IADD3 R4, PT, PT, R7, 0xffffffe, RZ ;  /* 0x0ffffffe07047810 */ /* 0x001fcc0007ffe0ff */
[----:B------:R0:W1:Y:S02]  /*1900*/  F2I.FTZ.U32.TRUNC.NTZ R5, R4 ;  /* 0x0000000400057305 */ /* 0x000064000021f000 */
[----:B0-----:R-:W-:Y:S02]  /*1910*/  IMAD.MOV.U32 R4, RZ, RZ, RZ ;  /* 0x000000ffff047224 */ /* 0x001fe400078e00ff */
[----:B-1----:R-:W-:-:S04]  /*1920*/  IMAD.MOV R8, RZ, RZ, -R5 ;  /* 0x000000ffff087224 */ /* 0x002fc800078e0a05 */
[----:B------:R-:W-:-:S04]  /*1930*/  IMAD R15, R8, R9, RZ ;  /* 0x00000009080f7224 */ /* 0x000fc800078e02ff */
[----:B------:R-:W-:-:S04]  /*1940*/  IMAD.HI.U32 R8, R5, R15, R4 ;  /* 0x0000000f05087227 */ /* 0x000fc800078e0004 */
[----:B------:R-:W-:Y:S02]  /*1950*/  IMAD.MOV R5, RZ, RZ, -R16 ;  /* 0x000000ffff057224 */ /* 0x000fe400078e0a10 */
[----:B------:R-:W-:-:S04]  /*1960*/  IMAD.HI.U32 R8, R8, R3, RZ ;  /* 0x0000000308087227 */ /* 0x000fc800078e00ff */
[----:B------:R-:W-:-:S05]  /*1970*/  IMAD R4, R8, R5, R3 ;  /* 0x0000000508047224 */ /* 0x000fca00078e0203 */
[----:B------:R-:W-:-:S13]  /*1980*/  ISETP.GT.U32.AND P1, PT, R9, R4, PT ;  /* 0x000000040900720c */ /* 0x000fda0003f24070 */
[----:B------:R-:W-:Y:S02]  /*1990*/  @!P1 IMAD.IADD R4, R4, 0x1, -R9 ;  /* 0x0000000104049824 */ /* 0x000fe400078e0a09 */
[----:B------:R-:W-:Y:S01]  /*19a0*/  @!P1 VIADD R8, R8, 0x1 ;  /* 0x0000000108089836 */ /* 0x000fe20000000000 */
[----:B------:R-:W-:Y:S02]  /*19b0*/  ISETP.NE.AND P1, PT, R10, RZ, PT ;  /* 0x000000ff0a00720c */ /* 0x000fe40003f25270 */
[----:B------:R-:W-:Y:S02]  /*19c0*/  ISETP.GE.U32.AND P0, PT, R4, R9, PT ;  /* 0x000000090400720c */ /* 0x000fe40003f06070 */
[----:B------:R-:W-:-:S04]  /*19d0*/  LOP3.LUT R4, R13, R10, RZ, 0x3c, !PT ;  /* 0x0000000a0d047212 */ /* 0x000fc800078e3cff */
[----:B------:R-:W-:-:S07]  /*19e0*/  ISETP.GE.AND P2, PT, R4, RZ, PT ;  /* 0x000000ff0400720c */ /* 0x000fce0003f46270 */
[----:B------:R-:W-:Y:S02]  /*19f0*/  @P0 IADD3 R8, PT, PT, R8, 0x1, RZ ;  /* 0x0000000108080810 */ /* 0x000fe40007ffe0ff */
[----:B------:R-:W-:-:S04]  /*1a00*/  ISETP.NE.AND P0, PT, R14, 0x1, PT ;  /* 0x000000010e00780c */ /* 0x000fc80003f05270 */
[----:B------:R-:W-:Y:S01]  /*1a10*/  @!P2 IMAD.MOV R8, RZ, RZ, -R8 ;  /* 0x000000ffff08a224 */ /* 0x000fe200078e0a08 */
[----:B------:R-:W-:-:S04]  /*1a20*/  @!P1 LOP3.LUT R8, RZ, R10, RZ, 0x33, !PT ;  /* 0x0000000aff089212 */ /* 0x000fc800078e33ff */
[----:B------:R-:W-:-:S04]  /*1a30*/  SHF.R.S32.HI R5, RZ, 0x1f, R8 ;  /* 0x0000001fff057819 */ /* 0x000fc80000011408 */
[----:B------:R-:W-:-:S04]  /*1a40*/  LEA.HI R5, R5, R8, RZ, 0x2 ;  /* 0x0000000805057211 */ /* 0x000fc800078f10ff */
[----:B------:R-:W-:-:S04]  /*1a50*/  LOP3.LUT R5, R5, 0xfffffffc, RZ, 0xc0, !PT ;  /* 0xfffffffc05057812 */ /* 0x000fc800078ec0ff */
[----:B------:R-:W-:Y:S01]  /*1a60*/  IADD3 R10, PT, PT, R6, R8, -R5 ;  /* 0x00000008060a7210 */ /* 0x000fe20007ffe805 */
[----:B------:R-:W-:Y:S06]  /*1a70*/  @!P0 BRA `(.L_x_22) ;  /* 0x0000000400008947 */ /* 0x000fec0003800000 */
[----:B------:R-:W-:-:S04]  /*1a80*/  LEA.HI R4, R2, R11, RZ, 0x4 ;  /* 0x0000000b02047211 */ /* 0x000fc800078f20ff */
[----:B------:R-:W-:-:S04]  /*1a90*/  SHF.R.S32.HI R18, RZ, 0x4, R4 ;  /* 0x00000004ff127819 */ /* 0x000fc80000011404 */
[-C--:B------:R-:W-:Y:S02]  /*1aa0*/  IABS R16, R18.reuse ;  /* 0x0000001200107213 */ /* 0x080fe40000000000 */
[----:B------:R-:W-:Y:S02]  /*1ab0*/  IABS R9, R18 ;  /* 0x0000001200097213 */ /* 0x000fe40000000000 */
[----:B------:R-:W0:Y:S08]  /*1ac0*/  I2F.RP R6, R16 ;  /* 0x0000001000067306 */ /* 0x000e300000209400 */
[----:B0-----:R-:W0:Y:S02]  /*1ad0*/  MUFU.RCP R6, R6 ;  /* 0x0000000600067308 */ /* 0x001e240000001000 */
[----:B0-----:R-:W-:-:S06]  /*1ae0*/  VIADD R4, R6, 0xffffffe ;  /* 0x0ffffffe06047836 */ /* 0x001fcc0000000000 */
[----:B------:R0:W1:Y:S02]  /*1af0*/  F2I.FTZ.U32.TRUNC.NTZ R5, R4 ;  /* 0x0000000400057305 */ /* 0x000064000021f000 */
[----:B0-----:R-:W-:Y:S02]  /*1b00*/  IMAD.MOV.U32 R4, RZ, RZ, RZ ;  /* 0x000000ffff047224 */ /* 0x001fe400078e00ff */
[----:B-1----:R-:W-:-:S04]  /*1b10*/  IMAD.MOV R7, RZ, RZ, -R5 ;  /* 0x000000ffff077224 */ /* 0x002fc800078e0a05 */
[----:B------:R-:W-:-:S04]  /*1b20*/  IMAD R7, R7, R16, RZ ;  /* 0x0000001007077224 */ /* 0x000fc800078e02ff */
[----:B------:R-:W-:Y:S01]  /*1b30*/  IMAD.HI.U32 R8, R5, R7, R4 ;  /* 0x0000000705087227 */ /* 0x000fe200078e0004 */
[----:B------:R-:W-:-:S03]  /*1b40*/  LOP3.LUT R4, R13, R18, RZ, 0x3c, !PT ;  /* 0x000000120d047212 */ /* 0x000fc600078e3cff */
[----:B------:R-:W-:Y:S01]  /*1b50*/  IMAD.MOV R5, RZ, RZ, -R9 ;  /* 0x000000ffff057224 */ /* 0x000fe200078e0a09 */
[----:B------:R-:W-:Y:S01]  /*1b60*/  ISETP.GE.AND P2, PT, R4, RZ, PT ;  /* 0x000000ff0400720c */ /* 0x000fe20003f46270 */
[----:B------:R-:W-:-:S04]  /*1b70*/  IMAD.HI.U32 R8, R8, R3, RZ ;  /* 0x0000000308087227 */ /* 0x000fc800078e00ff */
[----:B------:R-:W-:-:S05]  /*1b80*/  IMAD R5, R8, R5, R3 ;  /* 0x0000000508057224 */ /* 0x000fca00078e0203 */
[----:B------:R-:W-:-:S13]  /*1b90*/  ISETP.GT.U32.AND P1, PT, R16, R5, PT ;  /* 0x000000051000720c */ /* 0x000fda0003f24070 */
[-C--:B------:R-:W-:Y:S01]  /*1ba0*/  @!P1 IADD3 R5, PT, PT, R5, -R16.reuse, RZ ;  /* 0x8000001005059210 */ /* 0x080fe20007ffe0ff */
[----:B------:R-:W-:Y:S01]  /*1bb0*/  @!P1 VIADD R8, R8, 0x1 ;  /* 0x0000000108089836 */ /* 0x000fe20000000000 */
[----:B------:R-:W-:Y:S02]  /*1bc0*/  ISETP.NE.AND P1, PT, R18, RZ, PT ;  /* 0x000000ff1200720c */ /* 0x000fe40003f25270 */
[----:B------:R-:W-:-:S13]  /*1bd0*/  ISETP.GE.U32.AND P0, PT, R5, R16, PT ;  /* 0x000000100500720c */ /* 0x000fda0003f06070 */
[----:B------:R-:W-:Y:S01]  /*1be0*/  @P0 VIADD R8, R8, 0x1 ;  /* 0x0000000108080836 */ /* 0x000fe20000000000 */
[----:B------:R-:W-:-:S03]  /*1bf0*/  ISETP.NE.AND P0, PT, R14, 0x2, PT ;  /* 0x000000020e00780c */ /* 0x000fc60003f05270 */
[----:B------:R-:W-:Y:S01]  /*1c00*/  @!P2 IMAD.MOV R8, RZ, RZ, -R8 ;  /* 0x000000ffff08a224 */ /* 0x000fe200078e0a08 */
[----:B------:R-:W-:-:S04]  /*1c10*/  @!P1 LOP3.LUT R8, RZ, R18, RZ, 0x33, !PT ;  /* 0x00000012ff089212 */ /* 0x000fc800078e33ff */
[----:B------:R-:W-:-:S04]  /*1c20*/  SHF.R.S32.HI R5, RZ, 0x1f, R8 ;  /* 0x0000001fff057819 */ /* 0x000fc80000011408 */
[----:B------:R-:W-:-:S04]  /*1c30*/  LEA.HI R5, R5, R8, RZ, 0x2 ;  /* 0x0000000805057211 */ /* 0x000fc800078f10ff */
[----:B------:R-:W-:-:S05]  /*1c40*/  LOP3.LUT R5, R5, 0xfffffffc, RZ, 0xc0, !PT ;  /* 0xfffffffc05057812 */ /* 0x000fca00078ec0ff */
[----:B------:R-:W-:-:S04]  /*1c50*/  IMAD.IADD R5, R8, 0x1, -R5 ;  /* 0x0000000108057824 */ /* 0x000fc800078e0a05 */
[----:B------:R-:W-:-:S04]  /*1c60*/  IMAD R5, R10, 0xa, R5 ;  /* 0x0000000a0a057824 */ /* 0x000fc800078e0205 */
[----:B------:R-:W-:Y:S01]  /*1c70*/  VIADD R10, R5, 0x1 ;  /* 0x00000001050a7836 */ /* 0x000fe20000000000 */
[----:B------:R-:W-:Y:S06]  /*1c80*/  @!P0 BRA `(.L_x_22) ;  /* 0x00000000007c8947 */ /* 0x000fec0003800000 */
[----:B------:R-:W-:-:S04]  /*1c90*/  LEA.HI R2, R2, R11, RZ, 0x6 ;  /* 0x0000000b02027211 */ /* 0x000fc800078f30ff */
[----:B------:R-:W-:-:S04]  /*1ca0*/  SHF.R.S32.HI R16, RZ, 0x6, R2 ;  /* 0x00000006ff107819 */ /* 0x000fc80000011402 */
[-C--:B------:R-:W-:Y:S02]  /*1cb0*/  IABS R8, R16.reuse ;  /* 0x0000001000087213 */ /* 0x080fe40000000000 */
[----:B------:R-:W-:Y:S02]  /*1cc0*/  IABS R9, R16 ;  /* 0x0000001000097213 */ /* 0x000fe40000000000 */
[----:B------:R-:W0:Y:S08]  /*1cd0*/  I2F.RP R2, R8 ;  /* 0x0000000800027306 */ /* 0x000e300000209400 */
[----:B0-----:R-:W0:Y:S02]  /*1ce0*/  MUFU.RCP R2, R2 ;  /* 0x0000000200027308 */ /* 0x001e240000001000 */
[----:B0-----:R-:W-:-:S02]  /*1cf0*/  IADD3 R4, PT, PT, R2, 0xffffffe, RZ ;  /* 0x0ffffffe02047810 */ /* 0x001fc40007ffe0ff */
[----:B------:R-:W-:-:S04]  /*1d00*/  LOP3.LUT R2, R13, R16, RZ, 0x3c, !PT ;  /* 0x000000100d027212 */ /* 0x000fc800078e3cff */
[----:B------:R0:W1:Y:S01]  /*1d10*/  F2I.FTZ.U32.TRUNC.NTZ R5, R4 ;  /* 0x0000000400057305 */ /* 0x000062000021f000 */
[----:B------:R-:W-:Y:S01]  /*1d20*/  ISETP.GE.AND P2, PT, R2, RZ, PT ;  /* 0x000000ff0200720c */ /* 0x000fe20003f46270 */
        /* <DEDUP_REMOVED lines=11> */
[----:B------:R-:W-:-:S13]  /*1de0*/  ISETP.GE.U32.AND P0, PT, R3, R8, PT ;  /* 0x000000080300720c */ /* 0x000fda0003f06070 */
[----:B------:R-:W-:-:S05]  /*1df0*/  @P0 IADD3 R6, PT, PT, R6, 0x1, RZ ;  /* 0x0000000106060810 */ /* 0x000fca0007ffe0ff */
[----:B------:R-:W-:Y:S01]  /*1e00*/  @!P2 IMAD.MOV R6, RZ, RZ, -R6 ;  /* 0x000000ffff06a224 */ /* 0x000fe200078e0a06 */
[----:B------:R-:W-:-:S04]  /*1e10*/  @!P1 LOP3.LUT R6, RZ, R16, RZ, 0x33, !PT ;  /* 0x00000010ff069212 */ /* 0x000fc800078e33ff */
[----:B------:R-:W-:-:S04]  /*1e20*/  SHF.R.S32.HI R3, RZ, 0x1f, R6 ;  /* 0x0000001fff037819 */ /* 0x000fc80000011406 */
[----:B------:R-:W-:-:S04]  /*1e30*/  LEA.HI R3, R3, R6, RZ, 0x2 ;  /* 0x0000000603037211 */ /* 0x000fc800078f10ff */
[----:B------:R-:W-:-:S05]  /*1e40*/  LOP3.LUT R3, R3, 0xfffffffc, RZ, 0xc0, !PT ;  /* 0xfffffffc03037812 */ /* 0x000fca00078ec0ff */
[----:B------:R-:W-:-:S04]  /*1e50*/  IMAD.IADD R3, R6, 0x1, -R3 ;  /* 0x0000000106037824 */ /* 0x000fc800078e0a03 */
[----:B------:R-:W-:-:S04]  /*1e60*/  IMAD R3, R10, 0xa, R3 ;  /* 0x0000000a0a037824 */ /* 0x000fc800078e0203 */
[----:B------:R-:W-:-:S07]  /*1e70*/  VIADD R10, R3, 0x1 ;  /* 0x00000001030a7836 */ /* 0x000fce0000000000 */
.L_x_22:
[----:B------:R-:W-:Y:S05]  /*1e80*/  BSYNC.RECONVERGENT B0 ;  /* 0x0000000000007941 */ /* 0x000fea0003800200 */
.L_x_21:
[C---:B------:R-:W-:Y:S01]  /*1e90*/  IMAD R4, R13.reuse, 0x4, R0 ;  /* 0x000000040d047824 */ /* 0x040fe200078e0200 */
[----:B------:R-:W0:Y:S01]  /*1ea0*/  S2R R5, SR_LANEID ;  /* 0x0000000000057919 */ /* 0x000e220000000000 */
[----:B------:R-:W-:Y:S01]  /*1eb0*/  VOTEU.ANY UR4, UPT, PT ;  /* 0x0000000000047886 */ /* 0x000fe200038e0100 */
[----:B------:R-:W1:Y:S01]  /*1ec0*/  LDC.64 R2, c[0x0][0x388] ;  /* 0x0000e200ff027b82 */ /* 0x000e620000000a00 */
[----:B------:R-:W-:Y:S02]  /*1ed0*/  UFLO.U32 UR4, UR4 ;  /* 0x00000004000472bd */ /* 0x000fe400080e0000 */
[----:B------:R-:W2:Y:S01]  /*1ee0*/  LDS R4, [R4] ;  /* 0x0000000004047984 */ /* 0x000ea20000000800 */
[----:B------:R-:W-:Y:S01]  /*1ef0*/  IADD3 R13, PT, PT, R13, 0x1, RZ ;  /* 0x000000010d0d7810 */ /* 0x000fe20007ffe0ff */
[----:B-1----:R-:W-:Y:S02]  /*1f00*/  IMAD.WIDE R2, R10, 0x4, R2 ;  /* 0x000000040a027825 */ /* 0x002fe400078e0202 */
[----:B0-----:R-:W-:-:S05]  /*1f10*/  ISETP.EQ.U32.AND P0, PT, R5, UR4, PT ;  /* 0x0000000405007c0c */ /* 0x001fca000bf02070 */
[----:B------:R-:W0:Y:S01]  /*1f20*/  LDCU UR4, c[0x0][0x394] ;  /* 0x00007280ff0477ac */ /* 0x000e220008000800 */
[----:B--2---:R-:W1:Y:S02]  /*1f30*/  REDUX.SUM UR5, R4 ;  /* 0x00000000040573c4 */ /* 0x004e64000000c000 */
[----:B-1----:R-:W-:-:S05]  /*1f40*/  IMAD.U32 R5, RZ, RZ, UR5 ;  /* 0x00000005ff057e24 */ /* 0x002fca000f8e00ff */
[----:B------:R1:W-:Y:S01]  /*1f50*/  @P0 REDG.E.ADD.STRONG.GPU desc[UR6][R2.64], R5 ;  /* 0x000000050200098e */ /* 0x0003e2000c12e106 */
[----:B0-----:R-:W-:-:S13]  /*1f60*/  ISETP.NE.AND P0, PT, R13, UR4, PT ;  /* 0x000000040d007c0c */ /* 0x001fda000bf05270 */
[----:B-1----:R-:W-:Y:S05]  /*1f70*/  @!P0 EXIT ;  /* 0x000000000000894d */ /* 0x002fea0003800000 */
[----:B------:R-:W-:Y:S05]  /*1f80*/  BRA `(.L_x_23) ;  /* 0xffffffec00f87947 */ /* 0x000fea000383ffff */
.L_x_17:
[C---:B------:R-:W-:Y:S01]  /*1f90*/  ISETP.GE.U32.AND P0, PT, R4.reuse, 0x10, PT ;  /* 0x000000100400780c */ /* 0x040fe20003f06070 */
[----:B------:R-:W-:Y:S01]  /*1fa0*/  IMAD.MOV.U32 R5, RZ, RZ, RZ ;  /* 0x000000ffff057224 */ /* 0x000fe200078e00ff */
[----:B------:R-:W-:-:S04]  /*1fb0*/  LOP3.LUT R24, R4, 0xf, RZ, 0xc0, !PT ;  /* 0x0000000f04187812 */ /* 0x000fc800078ec0ff */
[----:B------:R-:W-:-:S07]  /*1fc0*/  ISETP.NE.AND P1, PT, R24, RZ, PT ;  /* 0x000000ff1800720c */ /* 0x000fce0003f25270 */
[----:B------:R-:W-:Y:S06]  /*1fd0*/  @!P0 BRA `(.L_x_24) ;  /* 0x00000004002c8947 */ /* 0x000fec0003800000 */
[----:B------:R-:W0:Y:S01]  /*1fe0*/  LDC.64 R2, c[0x0][0x388] ;  /* 0x0000e200ff027b82 */ /* 0x000e220000000a00 */
[----:B------:R-:W-:Y:S01]  /*1ff0*/  LOP3.LUT R5, R4, 0x7ffffff0, RZ, 0xc0, !PT ;  /* 0x7ffffff004057812 */ /* 0x000fe200078ec0ff */
[----:B------:R-:W-:-:S07]  /*2000*/  IMAD.MOV.U32 R6, RZ, RZ, RZ ;  /* 0x000000ffff067224 */ /* 0x000fce00078e00ff */
.L_x_25:
[----:B------:R-:W-:Y:S01]  /*2010*/  IMAD R7, R6, 0x4, R0 ;  /* 0x0000000406077824 */ /* 0x000fe200078e0200 */
[----:B------:R-:W1:Y:S01]  /*2020*/  S2R R25, SR_LANEID ;  /* 0x0000000000197919 */ /* 0x000e620000000000 */
[----:B------:R-:W-:Y:S02]  /*2030*/  VOTEU.ANY UR4, UPT, PT ;  /* 0x0000000000047886 */ /* 0x000fe400038e0100 */
[----:B------:R-:W-:Y:S01]  /*2040*/  UFLO.U32 UR4, UR4 ;  /* 0x00000004000472bd */ /* 0x000fe200080e0000 */
[----:B------:R-:W2:Y:S04]  /*2050*/  LDS R8, [R7] ;  /* 0x0000000007087984 */ /* 0x000ea80000000800 */
[----:B------:R-:W3:Y:S04]  /*2060*/  LDS R9, [R7+0x4] ;  /* 0x0000040007097984 */ /* 0x000ee80000000800 */
[----:B------:R-:W4:Y:S04]  /*2070*/  LDS R10, [R7+0x8] ;  /* 0x00000800070a7984 */ /* 0x000f280000000800 */
[----:B------:R-:W5:Y:S04]  /*2080*/  LDS R11, [R7+0xc] ;  /* 0x00000c00070b7984 */ /* 0x000f680000000800 */
[----:B------:R-:W0:Y:S04]  /*2090*/  LDS R12, [R7+0x10] ;  /* 0x00001000070c7984 */ /* 0x000e280000000800 */
[----:B------:R-:W0:Y:S04]  /*20a0*/  LDS R13, [R7+0x14] ;  /* 0x00001400070d7984 */ /* 0x000e280000000800 */
[----:B------:R-:W0:Y:S04]  /*20b0*/  LDS R14, [R7+0x18] ;  /* 0x00001800070e7984 */ /* 0x000e280000000800 */
[----:B------:R-:W0:Y:S01]  /*20c0*/  LDS R15, [R7+0x1c] ;  /* 0x00001c00070f7984 */ /* 0x000e220000000800 */
[----:B-1----:R-:W-:-:S03]  /*20d0*/  ISETP.EQ.U32.AND P0, PT, R25, UR4, PT ;  /* 0x0000000419007c0c */ /* 0x002fc6000bf02070 */
[----:B------:R-:W1:Y:S04]  /*20e0*/  LDS R16, [R7+0x20] ;  /* 0x0000200007107984 */ /* 0x000e680000000800 */
[----:B------:R-:W1:Y:S04]  /*20f0*/  LDS R17, [R7+0x24] ;  /* 0x0000240007117984 */ /* 0x000e680000000800 */
[----:B------:R-:W1:Y:S01]  /*2100*/  LDS R18, [R7+0x28] ;  /* 0x0000280007127984 */ /* 0x000e620000000800 */
[----:B--2---:R-:W2:Y:S03]  /*2110*/  REDUX.SUM UR5, R8 ;  /* 0x00000000080573c4 */ /* 0x004ea6000000c000 */
[----:B------:R-:W1:Y:S04]  /*2120*/  LDS R19, [R7+0x2c] ;  /* 0x00002c0007137984 */ /* 0x000e680000000800 */
[----:B------:R-:W1:Y:S01]  /*2130*/  LDS R20, [R7+0x30] ;  /* 0x0000300007147984 */ /* 0x000e620000000800 */
[----:B---3--:R-:W3:Y:S03]  /*2140*/  REDUX.SUM UR8, R9 ;  /* 0x00000000090873c4 */ /* 0x008ee6000000c000 */
[----:B------:R-:W3:Y:S04]  /*2150*/  LDS R21, [R7+0x34] ;  /* 0x0000340007157984 */ /* 0x000ee80000000800 */
[----:B------:R-:W3:Y:S01]  /*2160*/  LDS R22, [R7+0x38] ;  /* 0x0000380007167984 */ /* 0x000ee20000000800 */
[----:B----4-:R-:W4:Y:S03]  /*2170*/  REDUX.SUM UR9, R10 ;  /* 0x000000000a0973c4 */ /* 0x010f26000000c000 */
[----:B------:R2:W4:Y:S05]  /*2180*/  LDS R23, [R7+0x3c] ;  /* 0x00003c0007177984 */ /* 0x00052a0000000800 */
[----:B-----5:R5:W5:Y:S01]  /*2190*/  REDUX.SUM UR10, R11 ;  /* 0x000000000b0a73c4 */ /* 0x020b62000000c000 */
[----:B--2---:R-:W-:-:S07]  /*21a0*/  IMAD.U32 R7, RZ, RZ, UR5 ;  /* 0x00000005ff077e24 */ /* 0x004fce000f8e00ff */
[----:B0-----:R-:W0:Y:S08]  /*21b0*/  REDUX.SUM UR11, R12 ;  /* 0x000000000c0b73c4 */ /* 0x001e30000000c000 */
[----:B------:R2:W0:Y:S08]  /*21c0*/  REDUX.SUM UR12, R13 ;  /* 0x000000000d0c73c4 */ /* 0x000430000000c000 */
[----:B------:R-:W-:Y:S08]  /*21d0*/  REDUX.SUM UR13, R14 ;  /* 0x000000000e0d73c4 */ /* 0x000ff0000000c000 */
[----:B------:R0:W0:Y:S08]  /*21e0*/  REDUX.SUM UR14, R15 ;  /* 0x000000000f0e73c4 */ /* 0x000030000000c000 */
[----:B-1----:R-:W1:Y:S08]  /*21f0*/  REDUX.SUM UR15, R16 ;  /* 0x00000000100f73c4 */ /* 0x002e70000000c000 */
[----:B------:R0:W1:Y:S08]  /*2200*/  REDUX.SUM UR16, R17 ;  /* 0x00000000111073c4 */ /* 0x000070000000c000 */
[----:B------:R-:W1:Y:S08]  /*2210*/  REDUX.SUM UR17, R18 ;  /* 0x00000000121173c4 */ /* 0x000e70000000c000 */
[----:B------:R0:W1:Y:S08]  /*2220*/  REDUX.SUM UR18, R19 ;  /* 0x00000000131273c4 */ /* 0x000070000000c000 */
[----:B------:R-:W1:Y:S08]  /*2230*/  REDUX.SUM UR19, R20 ;  /* 0x00000000141373c4 */ /* 0x000e70000000c000 */
[----:B---3--:R1:W3:Y:S08]  /*2240*/  REDUX.SUM UR20, R21 ;  /* 0x00000000151473c4 */ /* 0x0082f0000000c000 */
[----:B------:R-:W3:Y:S08]  /*2250*/  REDUX.SUM UR4, R22 ;  /* 0x00000000160473c4 */ /* 0x000ef0000000c000 */
[----:B----4-:R4:W3:Y:S01]  /*2260*/  REDUX.SUM UR5, R23 ;  /* 0x00000000170573c4 */ /* 0x0108e2000000c000 */
[----:B------:R-:W-:Y:S01]  /*2270*/  IMAD.U32 R9, RZ, RZ, UR8 ;  /* 0x00000008ff097e24 */ /* 0x000fe2000f8e00ff */
[----:B-----5:R-:W-:Y:S01]  /*2280*/  MOV R11, UR9 ;  /* 0x00000009000b7c02 */ /* 0x020fe20008000f00 */
[----:B--2---:R-:W-:Y:S01]  /*2290*/  IMAD.U32 R13, RZ, RZ, UR10 ;  /* 0x0000000aff0d7e24 */ /* 0x004fe2000f8e00ff */
[----:B------:R2:W-:Y:S01]  /*22a0*/  @P0 REDG.E.ADD.STRONG.GPU desc[UR6][R2.64], R7 ;  /* 0x000000070200098e */ /* 0x0005e2000c12e106 */
[----:B0-----:R-:W-:-:S02]  /*22b0*/  IMAD.U32 R15, RZ, RZ, UR11 ;  /* 0x0000000bff0f7e24 */ /* 0x001fc4000f8e00ff */
[----:B------:R-:W-:Y:S01]  /*22c0*/  IMAD.U32 R17, RZ, RZ, UR12 ;  /* 0x0000000cff117e24 */ /* 0x000fe2000f8e00ff */
[----:B------:R0:W-:Y:S01]  /*22d0*/  @P0 REDG.E.ADD.STRONG.GPU desc[UR6][R2.64], R9 ;  /* 0x000000090200098e */ /* 0x0001e2000c12e106 */
[----:B------:R-:W-:Y:S01]  /*22e0*/  MOV R19, UR14 ;  /* 0x0000000e00137c02 */ /* 0x000fe20008000f00 */
[----:B-1----:R-:W-:Y:S02]  /*22f0*/  IMAD.U32 R21, RZ, RZ, UR15 ;  /* 0x0000000fff157e24 */ /* 0x002fe4000f8e00ff */
[----:B------:R1:W-:Y:S01]  /*2300*/  @P0 REDG.E.ADD.STRONG.GPU desc[UR6][R2.64], R11 ;  /* 0x0000000b0200098e */ /* 0x0003e2000c12e106 */
[----:B----4-:R-:W-:Y:S02]  /*2310*/  IMAD.U32 R23, RZ, RZ, UR16 ;  /* 0x00000010ff177e24 */ /* 0x010fe4000f8e00ff */
[----:B--2---:R-:W-:Y:S01]  /*2320*/  IMAD.U32 R7, RZ, RZ, UR13 ;  /* 0x0000000dff077e24 */ /* 0x004fe2000f8e00ff */
[----:B------:R3:W-:Y:S01]  /*2330*/  @P0 REDG.E.ADD.STRONG.GPU desc[UR6][R2.64], R13 ;  /* 0x0000000d0200098e */ /* 0x0007e2000c12e106 */
[----:B------:R-:W-:-:S03]  /*2340*/  IMAD.U32 R25, RZ, RZ, UR17 ;  /* 0x00000011ff197e24 */ /* 0x000fc6000f8e00ff */
[----:B------:R2:W-:Y:S01]  /*2350*/  @P0 REDG.E.ADD.STRONG.GPU desc[UR6][R2.64], R15 ;  /* 0x0000000f0200098e */ /* 0x0005e2000c12e106 */
[----:B0-----:R-:W-:-:S03]  /*2360*/  IMAD.U32 R9, RZ, RZ, UR18 ;  /* 0x00000012ff097e24 */ /* 0x001fc6000f8e00ff */
[----:B------:R0:W-:Y:S01]  /*2370*/  @P0 REDG.E.ADD.STRONG.GPU desc[UR6][R2.64], R17 ;  /* 0x000000110200098e */ /* 0x0001e2000c12e106 */
[----:B-1----:R-:W-:-:S03]  /*2380*/  MOV R11, UR19 ;  /* 0x00000013000b7c02 */ /* 0x002fc60008000f00 */
[----:B------:R1:W-:Y:S01]  /*2390*/  @P0 REDG.E.ADD.STRONG.GPU desc[UR6][R2.64], R7 ;  /* 0x000000070200098e */ /* 0x0003e2000c12e106 */
[----:B---3--:R-:W-:-:S03]  /*23a0*/  IMAD.U32 R13, RZ, RZ, UR20 ;  /* 0x00000014ff0d7e24 */ /* 0x008fc6000f8e00ff */
[----:B------:R1:W-:Y:S01]  /*23b0*/  @P0 REDG.E.ADD.STRONG.GPU desc[UR6][R2.64], R19 ;  /* 0x000000130200098e */ /* 0x0003e2000c12e106 */
[----:B--2---:R-:W-:-:S03]  /*23c0*/  IMAD.U32 R15, RZ, RZ, UR4 ;  /* 0x00000004ff0f7e24 */ /* 0x004fc6000f8e00ff */
[----:B------:R1:W-:Y:S01]  /*23d0*/  @P0 REDG.E.ADD.STRONG.GPU desc[UR6][R2.64], R21 ;  /* 0x000000150200098e */ /* 0x0003e2000c12e106 */
[----:B0-----:R-:W-:-:S03]  /*23e0*/  IMAD.U32 R17, RZ, RZ, UR5 ;  /* 0x00000005ff117e24 */ /* 0x001fc6000f8e00ff */
[----:B------:R1:W-:Y:S01]  /*23f0*/  @P0 REDG.E.ADD.STRONG.GPU desc[UR6][R2.64], R23 ;  /* 0x000000170200098e */ /* 0x0003e2000c12e106 */
[----:B------:R-:W-:-:S03]  /*2400*/  VIADD R6, R6, 0x10 ;  /* 0x0000001006067836 */ /* 0x000fc60000000000 */
[----:B------:R1:W-:Y:S04]  /*2410*/  @P0 REDG.E.ADD.STRONG.GPU desc[UR6][R2.64], R25 ;  /* 0x000000190200098e */ /* 0x0003e8000c12e106 */
[----:B------:R1:W-:Y:S04]  /*2420*/  @P0 REDG.E.ADD.STRONG.GPU desc[UR6][R2.64], R9 ;  /* 0x000000090200098e */ /* 0x0003e8000c12e106 */
[----:B------:R1:W-:Y:S04]  /*2430*/  @P0 REDG.E.ADD.STRONG.GPU desc[UR6][R2.64], R11 ;  /* 0x0000000b0200098e */ /* 0x0003e8000c12e106 */
[----:B------:R1:W-:Y:S04]  /*2440*/  @P0 REDG.E.ADD.STRONG.GPU desc[UR6][R2.64], R13 ;  /* 0x0000000d0200098e */ /* 0x0003e8000c12e106 */
[----:B------:R1:W-:Y:S04]  /*2450*/  @P0 REDG.E.ADD.STRONG.GPU desc[UR6][R2.64], R15 ;  /* 0x0000000f0200098e */ /* 0x0003e8000c12e106 */
[----:B------:R1:W-:Y:S01]  /*2460*/  @P0 REDG.E.ADD.STRONG.GPU desc[UR6][R2.64], R17 ;  /* 0x000000110200098e */ /* 0x0003e2000c12e106 */
[----:B------:R-:W-:-:S13]  /*2470*/  ISETP.NE.AND P0, PT, R6, R5, PT ;  /* 0x000000050600720c */ /* 0x000fda0003f05270 */
[----:B-1----:R-:W-:Y:S05]  /*2480*/  @P0 BRA `(.L_x_25) ;  /* 0xfffffff800e00947 */ /* 0x002fea000383ffff */
.L_x_24:
[----:B------:R-:W-:Y:S05]  /*2490*/  @!P1 EXIT ;  /* 0x000000000000994d */ /* 0x000fea0003800000 */
[----:B------:R-:W-:Y:S02]  /*24a0*/  ISETP.GE.U32.AND P0, PT, R24, 0x8, PT ;  /* 0x000000081800780c */ /* 0x000fe40003f06070 */
[----:B------:R-:W-:-:S04]  /*24b0*/  LOP3.LUT R16, R4, 0x7, RZ, 0xc0, !PT ;  /* 0x0000000704107812 */ /* 0x000fc800078ec0ff */
[----:B------:R-:W-:-:S07]  /*24c0*/  ISETP.NE.AND P1, PT, R16, RZ, PT ;  /* 0x000000ff1000720c */ /* 0x000fce0003f25270 */
[----:B------:R-:W-:Y:S06]  /*24d0*/  @!P0 BRA `(.L_x_26) ;  /* 0x00000000009c8947 */ /* 0x000fec0003800000 */
[----:B------:R-:W-:Y:S01]  /*24e0*/  LEA R6, R5, R0, 0x2 ;  /* 0x0000000005067211 */ /* 0x000fe200078e10ff */
[----:B------:R-:W0:Y:S01]  /*24f0*/  S2R R15, SR_LANEID ;  /* 0x00000000000f7919 */ /* 0x000e220000000000 */
[----:B------:R-:W1:Y:S01]  /*2500*/  LDC.64 R2, c[0x0][0x388] ;  /* 0x0000e200ff027b82 */ /* 0x000e620000000a00 */
[----:B------:R-:W-:Y:S02]  /*2510*/  VOTEU.ANY UR4, UPT, PT ;  /* 0x0000000000047886 */ /* 0x000fe400038e0100 */
[----:B------:R-:W2:Y:S01]  /*2520*/  LDS R7, [R6] ;  /* 0x0000000006077984 */ /* 0x000ea20000000800 */
[----:B------:R-:W-:-:S03]  /*2530*/  UFLO.U32 UR4, UR4 ;  /* 0x00000004000472bd */ /* 0x000fc600080e0000 */
[----:B------:R-:W3:Y:S04]  /*2540*/  LDS R8, [R6+0x4] ;  /* 0x0000040006087984 */ /* 0x000ee80000000800 */
[----:B------:R-:W4:Y:S04]  /*2550*/  LDS R9, [R6+0x8] ;  /* 0x0000080006097984 */ /* 0x000f280000000800 */
[----:B------:R-:W5:Y:S04]  /*2560*/  LDS R10, [R6+0xc] ;  /* 0x00000c00060a7984 */ /* 0x000f680000000800 */
[----:B------:R-:W1:Y:S04]  /*2570*/  LDS R11, [R6+0x10] ;  /* 0x00001000060b7984 */ /* 0x000e680000000800 */
[----:B------:R-:W1:Y:S04]  /*2580*/  LDS R12, [R6+0x14] ;  /* 0x00001400060c7984 */ /* 0x000e680000000800 */
[----:B------:R-:W1:Y:S04]  /*2590*/  LDS R13, [R6+0x18] ;  /* 0x00001800060d7984 */ /* 0x000e680000000800 */
[----:B------:R-:W1:Y:S01]  /*25a0*/  LDS R14, [R6+0x1c] ;  /* 0x00001c00060e7984 */ /* 0x000e620000000800 */
[----:B0-----:R-:W-:Y:S01]  /*25b0*/  ISETP.EQ.U32.AND P0, PT, R15, UR4, PT ;  /* 0x000000040f007c0c */ /* 0x001fe2000bf02070 */
[----:B--2---:R-:W0:Y:S08]  /*25c0*/  REDUX.SUM UR5, R7 ;  /* 0x00000000070573c4 */ /* 0x004e30000000c000 */
[----:B---3--:R-:W2:Y:S08]  /*25d0*/  REDUX.SUM UR8, R8 ;  /* 0x00000000080873c4 */ /* 0x008eb0000000c000 */
[----:B----4-:R2:W3:Y:S08]  /*25e0*/  REDUX.SUM UR9, R9 ;  /* 0x00000000090973c4 */ /* 0x0104f0000000c000 */
[----:B-----5:R-:W4:Y:S01]  /*25f0*/  REDUX.SUM UR10, R10 ;  /* 0x000000000a0a73c4 */ /* 0x020f22000000c000 */
[----:B0-----:R-:W-:-:S05]  /*2600*/  IMAD.U32 R7, RZ, RZ, UR5 ;  /* 0x00000005ff077e24 */ /* 0x001fca000f8e00ff */
[----:B-1----:R0:W-:Y:S02]  /*2610*/  @P0 REDG.E.ADD.STRONG.GPU desc[UR6][R2.64], R7 ;  /* 0x000000070200098e */ /* 0x0021e4000c12e106 */
[----:B------:R4:W1:Y:S01]  /*2620*/  REDUX.SUM UR11, R11 ;  /* 0x000000000b0b73c4 */ /* 0x000862000000c000 */
[----:B--2---:R-:W-:-:S05]  /*2630*/  IMAD.U32 R9, RZ, RZ, UR8 ;  /* 0x00000008ff097e24 */ /* 0x004fca000f8e00ff */
[----:B------:R0:W-:Y:S02]  /*2640*/  @P0 REDG.E.ADD.STRONG.GPU desc[UR6][R2.64], R9 ;  /* 0x000000090200098e */ /* 0x0001e4000c12e106 */
[----:B------:R-:W2:Y:S01]  /*2650*/  REDUX.SUM UR12, R12 ;  /* 0x000000000c0c73c4 */ /* 0x000ea2000000c000 */
[----:B---3--:R-:W-:-:S05]  /*2660*/  IMAD.U32 R15, RZ, RZ, UR9 ;  /* 0x00000009ff0f7e24 */ /* 0x008fca000f8e00ff */
[----:B------:R0:W-:Y:S02]  /*2670*/  @P0 REDG.E.ADD.STRONG.GPU desc[UR6][R2.64], R15 ;  /* 0x0000000f0200098e */ /* 0x0001e4000c12e106 */
[----:B------:R1:W3:Y:S08]  /*2680*/  REDUX.SUM UR13, R13 ;  /* 0x000000000d0d73c4 */ /* 0x0002f0000000c000 */
[----:B------:R-:W5:Y:S01]  /*2690*/  REDUX.SUM UR14, R14 ;  /* 0x000000000e0e73c4 */ /* 0x000f62000000c000 */
[----:B----4-:R-:W-:Y:S01]  /*26a0*/  IMAD.U32 R11, RZ, RZ, UR10 ;  /* 0x0000000aff0b7e24 */ /* 0x010fe2000f8e00ff */
[----:B-1----:R-:W-:-:S04]  /*26b0*/  MOV R13, UR11 ;  /* 0x0000000b000d7c02 */ /* 0x002fc80008000f00 */
[----:B------:R0:W-:Y:S01]  /*26c0*/  @P0 REDG.E.ADD.STRONG.GPU desc[UR6][R2.64], R11 ;  /* 0x0000000b0200098e */ /* 0x0001e2000c12e106 */
[----:B--2---:R-:W-:-:S03]  /*26d0*/  IMAD.U32 R17, RZ, RZ, UR12 ;  /* 0x0000000cff117e24 */ /* 0x004fc6000f8e00ff */
[----:B------:R0:W-:Y:S04]  /*26e0*/  @P0 REDG.E.ADD.STRONG.GPU desc[UR6][R2.64], R13 ;  /* 0x0000000d0200098e */ /* 0x0001e8000c12e106 */
[----:B------:R0:W-:Y:S01]  /*26f0*/  @P0 REDG.E.ADD.STRONG.GPU desc[UR6][R2.64], R17 ;  /* 0x000000110200098e */ /* 0x0001e2000c12e106 */
[----:B---3--:R-:W-:-:S05]  /*2700*/  IMAD.U32 R19, RZ, RZ, UR13 ;  /* 0x0000000dff137e24 */ /* 0x008fca000f8e00ff */
[----:B------:R0:W-:Y:S01]  /*2710*/  @P0 REDG.E.ADD.STRONG.GPU desc[UR6][R2.64], R19 ;  /* 0x000000130200098e */ /* 0x0001e2000c12e106 */
[----:B-----5:R-:W-:-:S05]  /*2720*/  IMAD.U32 R21, RZ, RZ, UR14 ;  /* 0x0000000eff157e24 */ /* 0x020fca000f8e00ff */
[----:B------:R0:W-:Y:S01]  /*2730*/  @P0 REDG.E.ADD.STRONG.GPU desc[UR6][R2.64], R21 ;  /* 0x000000150200098e */ /* 0x0001e2000c12e106 */
[----:B------:R-:W-:-:S07]  /*2740*/  VIADD R5, R5, 0x8 ;  /* 0x0000000805057836 */ /* 0x000fce0000000000 */
.L_x_26:
[----:B------:R-:W-:Y:S05]  /*2750*/  @!P1 EXIT ;  /* 0x000000000000994d */ /* 0x000fea0003800000 */
[----:B------:R-:W-:Y:S02]  /*2760*/  ISETP.GE.U32.AND P0, PT, R16, 0x4, PT ;  /* 0x000000041000780c */ /* 0x000fe40003f06070 */
[----:B------:R-:W-:-:S04]  /*2770*/  LOP3.LUT R6, R4, 0x3, RZ, 0xc0, !PT ;  /* 0x0000000304067812 */ /* 0x000fc800078ec0ff */
[----:B------:R-:W-:-:S07]  /*2780*/  ISETP.NE.AND P1, PT, R6, RZ, PT ;  /* 0x000000ff0600720c */ /* 0x000fce0003f25270 */
[----:B------:R-:W-:Y:S06]  /*2790*/  @!P0 BRA `(.L_x_27) ;  /* 0x00000000005c8947 */ /* 0x000fec0003800000 */
[----:B------:R-:W-:Y:S01]  /*27a0*/  LEA R4, R5, R0, 0x2 ;  /* 0x0000000005047211 */ /* 0x000fe200078e10ff */
[----:B0-----:R-:W0:Y:S01]  /*27b0*/  S2R R7, SR_LANEID ;  /* 0x0000000000077919 */ /* 0x001e220000000000 */
[----:B------:R-:W1:Y:S01]  /*27c0*/  LDC.64 R2, c[0x0][0x388] ;  /* 0x0000e200ff027b82 */ /* 0x000e620000000a00 */
[----:B------:R-:W-:Y:S02]  /*27d0*/  VOTEU.ANY UR4, UPT, PT ;  /* 0x0000000000047886 */ /* 0x000fe400038e0100 */
[----:B------:R-:W2:Y:S01]  /*27e0*/  LDS R8, [R4] ;  /* 0x0000000004087984 */ /* 0x000ea20000000800 */
[----:B------:R-:W-:-:S03]  /*27f0*/  UFLO.U32 UR4, UR4 ;  /* 0x00000004000472bd */ /* 0x000fc600080e0000 */
[----:B------:R-:W3:Y:S04]  /*2800*/  LDS R10, [R4+0x4] ;  /* 0x00000400040a7984 */ /* 0x000ee80000000800 */
[----:B------:R-:W4:Y:S04]  /*2810*/  LDS R12, [R4+0x8] ;  /* 0x00000800040c7984 */ /* 0x000f280000000800 */
[----:B------:R-:W5:Y:S01]  /*2820*/  LDS R14, [R4+0xc] ;  /* 0x00000c00040e7984 */ /* 0x000f620000000800 */
[----:B0-----:R-:W-:Y:S01]  /*2830*/  ISETP.EQ.U32.AND P0, PT, R7, UR4, PT ;  /* 0x0000000407007c0c */ /* 0x001fe2000bf02070 */
[----:B--2---:R-:W0:Y:S08]  /*2840*/  REDUX.SUM UR5, R8 ;  /* 0x00000000080573c4 */ /* 0x004e30000000c000 */
[----:B---3--:R-:W2:Y:S08]  /*2850*/  REDUX.SUM UR8, R10 ;  /* 0x000000000a0873c4 */ /* 0x008eb0000000c000 */
[----:B----4-:R-:W3:Y:S08]  /*2860*/  REDUX.SUM UR9, R12 ;  /* 0x000000000c0973c4 */ /* 0x010ef0000000c000 */
[----:B-----5:R-:W4:Y:S01]  /*2870*/  REDUX.SUM UR10, R14 ;  /* 0x000000000e0a73c4 */ /* 0x020f22000000c000 */
[----:B0-----:R-:W-:-:S05]  /*2880*/  IMAD.U32 R7, RZ, RZ, UR5 ;  /* 0x00000005ff077e24 */ /* 0x001fca000f8e00ff */
[----:B-1----:R1:W-:Y:S01]  /*2890*/  @P0 REDG.E.ADD.STRONG.GPU desc[UR6][R2.64], R7 ;  /* 0x000000070200098e */ /* 0x0023e2000c12e106 */
[----:B--2---:R-:W-:-:S05]  /*28a0*/  IMAD.U32 R9, RZ, RZ, UR8 ;  /* 0x00000008ff097e24 */ /* 0x004fca000f8e00ff */
[----:B------:R1:W-:Y:S01]  /*28b0*/  @P0 REDG.E.ADD.STRONG.GPU desc[UR6][R2.64], R9 ;  /* 0x000000090200098e */ /* 0x0003e2000c12e106 */
[----:B---3--:R-:W-:-:S05]  /*28c0*/  IMAD.U32 R11, RZ, RZ, UR9 ;  /* 0x00000009ff0b7e24 */ /* 0x008fca000f8e00ff */
[----:B------:R1:W-:Y:S01]  /*28d0*/  @P0 REDG.E.ADD.STRONG.GPU desc[UR6][R2.64], R11 ;  /* 0x0000000b0200098e */ /* 0x0003e2000c12e106 */
[----:B----4-:R-:W-:-:S05]  /*28e0*/  IMAD.U32 R13, RZ, RZ, UR10 ;  /* 0x0000000aff0d7e24 */ /* 0x010fca000f8e00ff */
[----:B------:R1:W-:Y:S01]  /*28f0*/  @P0 REDG.E.ADD.STRONG.GPU desc[UR6][R2.64], R13 ;  /* 0x0000000d0200098e */ /* 0x0003e2000c12e106 */
[----:B------:R-:W-:-:S07]  /*2900*/  IADD3 R5, PT, PT, R5, 0x4, RZ ;  /* 0x0000000405057810 */ /* 0x000fce0007ffe0ff */
.L_x_27:
[----:B------:R-:W-:Y:S05]  /*2910*/  @!P1 EXIT ;  /* 0x000000000000994d */ /* 0x000fea0003800000 */
[----:B------:R-:W2:Y:S01]  /*2920*/  S2R R8, SR_LANEID ;  /* 0x0000000000087919 */ /* 0x000ea20000000000 */
[----:B01----:R-:W0:Y:S01]  /*2930*/  LDC.64 R2, c[0x0][0x388] ;  /* 0x0000e200ff027b82 */ /* 0x003e220000000a00 */
[----:B------:R-:W-:-:S05]  /*2940*/  UMOV UR4, URZ ;  /* 0x000000ff00047c82 */ /* 0x000fca0008000000 */
.L_x_28:
[----:B------:R-:W-:Y:S01]  /*2950*/  IMAD R4, R5, 0x4, R0 ;  /* 0x0000000405047824 */ /* 0x000fe200078e0200 */
[----:B------:R-:W-:Y:S02]  /*2960*/  VOTEU.ANY UR5, UPT, PT ;  /* 0x0000000000057886 */ /* 0x000fe400038e0100 */
[----:B------:R-:W-:-:S03]  /*2970*/  UFLO.U32 UR5, UR5 ;  /* 0x00000005000572bd */ /* 0x000fc600080e0000 */
[----:B------:R-:W1:Y:S03]  /*2980*/  LDS R4, [R4] ;  /* 0x0000000004047984 */ /* 0x000e660000000800 */
[----:B--2---:R-:W-:Y:S01]  /*2990*/  ISETP.EQ.U32.AND P0, PT, R8, UR5, PT ;  /* 0x0000000508007c0c */ /* 0x004fe2000bf02070 */
[----:B------:R-:W-:Y:S01]  /*29a0*/  UIADD3 UR4, UPT, UPT, UR4, 0x1, URZ ;  /* 0x0000000104047890 */ /* 0x000fe2000fffe0ff */
[----:B-1----:R-:W1:Y:S01]  /*29b0*/  REDUX.SUM UR8, R4 ;  /* 0x00000000040873c4 */ /* 0x002e62000000c000 */
[----:B------:R-:W-:Y:S02]  /*29c0*/  VIADD R5, R5, 0x1 ;  /* 0x0000000105057836 */ /* 0x000fe40000000000 */
[----:B-1----:R-:W-:-:S08]  /*29d0*/  IMAD.U32 R7, RZ, RZ, UR8 ;  /* 0x00000008ff077e24 */ /* 0x002fd0000f8e00ff */
[----:B0-----:R1:W-:Y:S01]  /*29e0*/  @P0 REDG.E.ADD.STRONG.GPU desc[UR6][R2.64], R7 ;  /* 0x000000070200098e */ /* 0x0013e2000c12e106 */
[----:B------:R-:W-:-:S13]  /*29f0*/  ISETP.NE.AND P0, PT, R6, UR4, PT ;  /* 0x0000000406007c0c */ /* 0x000fda000bf05270 */
[----:B-1----:R-:W-:Y:S05]  /*2a00*/  @P0 BRA `(.L_x_28) ;  /* 0xfffffffc00d00947 */ /* 0x002fea000383ffff */
[----:B------:R-:W-:Y:S05]  /*2a10*/  EXIT ;  /* 0x000000000000794d */ /* 0x000fea0003800000 */
.L_x_29:
[----:B------:R-:W-:-:S00]  /*2a20*/  BRA `(.L_x_29) ;  /* 0xfffffffc00fc7947 */ /* 0x000fc0000383ffff */
[----:B------:R-:W-:-:S00]  /*2a30*/  NOP ;  /* 0x0000000000007918 */ /* 0x000fc00000000000 */
        /* <DEDUP_REMOVED lines=12> */
.L_x_33:


//--------------------- .text._Z14computeLengthsPcPii --------------------------
	.section	.text._Z14computeLengthsPcPii,"ax",@progbits
	.align	128
        .global         _Z14computeLengthsPcPii
        .type           _Z14computeLengthsPcPii,@function
        .size           _Z14computeLengthsPcPii,(.L_x_34 - _Z14computeLengthsPcPii)
        .other          _Z14computeLengthsPcPii,@"STO_CUDA_ENTRY STV_DEFAULT"
_Z14computeLengthsPcPii:
.text._Z14computeLengthsPcPii:
[----:B------:R-:W-:Y:S01]  /*0000*/  LDC R1, c[0x0][0x37c] ;  /* 0x0000df00ff017b82 */ /* 0x000fe20000000800 */
[----:B------:R-:W0:Y:S07]  /*0010*/  S2R R0, SR_TID.X ;  /* 0x0000000000007919 */ /* 0x000e2e0000002100 */
[----:B------:R-:W0:Y:S01]  /*0020*/  S2UR UR4, SR_CTAID.X ;  /* 0x00000000000479c3 */ /* 0x000e220000002500 */
[----:B------:R-:W1:Y:S07]  /*0030*/  LDCU UR5, c[0x0][0x390] ;  /* 0x00007200ff0577ac */ /* 0x000e6e0008000800 */
[----:B------:R-:W0:Y:S02]  /*0040*/  LDC R5, c[0x0][0x360] ;  /* 0x0000d800ff057b82 */ /* 0x000e240000000800 */
[----:B0-----:R-:W-:-:S05]  /*0050*/  IMAD R5, R5, UR4, R0 ;  /* 0x0000000405057c24 */ /* 0x001fca000f8e0200 */
[----:B-1----:R-:W-:-:S13]  /*0060*/  ISETP.GE.AND P0, PT, R5, UR5, PT ;  /* 0x0000000505007c0c */ /* 0x002fda000bf06270 */
[----:B------:R-:W-:Y:S05]  /*0070*/  @P0 EXIT ;  /* 0x000000000000094d */ /* 0x000fea0003800000 */
[----:B------:R-:W0:Y:S01]  /*0080*/  LDCU.64 UR6, c[0x0][0x380] ;  /* 0x00007000ff0677ac */ /* 0x000e220008000a00 */
[----:B------:R-:W-:Y:S01]  /*0090*/  IMAD R0, R5, 0xb, RZ ;  /* 0x0000000b05007824 */ /* 0x000fe200078e02ff */
[----:B------:R-:W1:Y:S04]  /*00a0*/  LDCU.64 UR4, c[0x0][0x358] ;  /* 0x00006b00ff0477ac */ /* 0x000e680008000a00 */
[----:B0-----:R-:W-:-:S04]  /*00b0*/  IADD3 R2, P0, PT, R0, UR6, RZ ;  /* 0x0000000600027c10 */ /* 0x001fc8000ff1e0ff */
[----:B------:R-:W-:-:S05]  /*00c0*/  LEA.HI.X.SX32 R3, R0, UR7, 0x1, P0 ;  /* 0x0000000700037c11 */ /* 0x000fca00080f0eff */
[----:B-1----:R-:W2:Y:S01]  /*00d0*/  LDG.E.U8 R0, desc[UR4][R2.64] ;  /* 0x0000000402007981 */ /* 0x002ea2000c1e1100 */
[----:B------:R-:W-:Y:S01]  /*00e0*/  BSSY.RECONVERGENT B0, `(.L_x_30) ;  /* 0x000002c000007945 */ /* 0x000fe20003800200 */
[----:B------:R-:W-:Y:S01]  /*00f0*/  IMAD.MOV.U32 R7, RZ, RZ, RZ ;  /* 0x000000ffff077224 */ /* 0x000fe200078e00ff */
[----:B--2---:R-:W-:-:S13]  /*0100*/  ISETP.NE.AND P0, PT, R0, RZ, PT ;  /* 0x000000ff0000720c */ /* 0x004fda0003f05270 */
[----:B------:R-:W-:Y:S05]  /*0110*/  @!P0 BRA `(.L_x_31) ;  /* 0x0000000000a08947 */ /* 0x000fea0003800000 */
[----:B------:R-:W2:Y:S01]  /*0120*/  LDG.E.U8 R0, desc[UR4][R2.64+0x1] ;  /* 0x0000010402007981 */ /* 0x000ea2000c1e1100 */
[----:B------:R-:W-:Y:S01]  /*0130*/  IMAD.MOV.U32 R7, RZ, RZ, 0x1 ;  /* 0x00000001ff077424 */ /* 0x000fe200078e00ff */
        /* <DEDUP_REMOVED lines=34> */
[----:B------:R-:W2:Y:S02]  /*0360*/  LDG.E.U8 R2, desc[UR4][R2.64+0xa] ;  /* 0x00000a0402027981 */ /* 0x000ea4000c1e1100 */
[----:B--2---:R-:W-:-:S13]  /*0370*/  ISETP.NE.AND P0, PT, R2, RZ, PT ;  /* 0x000000ff0200720c */ /* 0x004fda0003f05270 */
[----:B------:R-:W-:Y:S05]  /*0380*/  @P0 EXIT ;  /* 0x000000000000094d */ /* 0x000fea0003800000 */
[----:B------:R-:W-:-:S07]  /*0390*/  IMAD.MOV.U32 R7, RZ, RZ, 0xa ;  /* 0x0000000aff077424 */ /* 0x000fce00078e00ff */
.L_x_31:
[----:B------:R-:W-:Y:S05]  /*03a0*/  BSYNC.RECONVERGENT B0 ;  /* 0x0000000000007941 */ /* 0x000fea0003800200 */
.L_x_30:
[----:B------:R-:W0:Y:S02]  /*03b0*/  LDC.64 R2, c[0x0][0x388] ;  /* 0x0000e200ff027b82 */ /* 0x000e240000000a00 */
[----:B0-----:R-:W-:-:S05]  /*03c0*/  IMAD.WIDE R2, R5, 0x4, R2 ;  /* 0x0000000405027825 */ /* 0x001fca00078e0202 */
[----:B------:R-:W-:Y:S01]  /*03d0*/  STG.E desc[UR4][R2.64], R7 ;  /* 0x0000000702007986 */ /* 0x000fe2000c101904 */
[----:B------:R-:W-:Y:S05]  /*03e0*/  EXIT ;  /* 0x000000000000794d */ /* 0x000fea0003800000 */
.L_x_32:
        /* <DEDUP_REMOVED lines=9> */
.L_x_34:


//--------------------- .nv.shared._Z18computeNCountGramsPiS_iiii --------------------------
	.section	.nv.shared._Z18computeNCountGramsPiS_iiii,"aw",@nobits
	.sectionflags	@""
	.align	16
	.zero		1024


//--------------------- .nv.shared.reserved.0     --------------------------
	.section	.nv.shared.reserved.0,"aw",@nobits
	.weak		__nv_reservedSMEM_offset_0_alias
	.size		__nv_reservedSMEM_offset_0_alias, 0, 64
	.other		__nv_reservedSMEM_offset_0_alias,@"STO_CUDA_RESERVED_SHARED STV_DEFAULT"
__nv_reservedSMEM_offset_0_alias:
	.zero		0
	.zero		64


//--------------------- .nv.shared._Z14computeLengthsPcPii --------------------------
	.section	.nv.shared._Z14computeLengthsPcPii,"aw",@nobits
	.sectionflags	@""
	.align	16
	.zero		1024


//--------------------- .nv.constant0._Z18computeNCountGramsPiS_iiii --------------------------
	.section	.nv.constant0._Z18computeNCountGramsPiS_iiii,"a",@progbits
	.sectionflags	@""
	.align	4
.nv.constant0._Z18computeNCountGramsPiS_iiii:
	.zero		928


//--------------------- .nv.constant0._Z14computeLengthsPcPii --------------------------
	.section	.nv.constant0._Z14computeLengthsPcPii,"a",@progbits
	.sectionflags	@""
	.align	4
.nv.constant0._Z14computeLengthsPcPii:
	.zero		916


//--------------------- SYMBOLS --------------------------

	.type		.nv.reservedSmem.offset0,@object
	.size		.nv.reservedSmem.offset0,0x4
	.type		.nv.reservedSmem.cap,@object
	.size		.nv.reservedSmem.cap,0x4
